// auto-generated by cutlass_sweep.gemm — config: {"arch": "sm_90", "cluster_m": 1, "cluster_n": 1, "dtype": "e4m3", "dtype_b": "e5m2", "layout": "nn", "stages": 0, "tile_k": 128, "tile_m": 256, "tile_n": 256}
#include "cutlass/cutlass.h"
#include "cutlass/gemm/collective/collective_builder.hpp"
#include "cutlass/gemm/device/gemm_universal_adapter.h"
#include "cutlass/gemm/kernel/gemm_universal.hpp"
#include "cutlass/epilogue/collective/collective_builder.hpp"

using ElemA = cutlass::float_e4m3_t;
using ElemB = cutlass::float_e5m2_t;
using ElemCD = cutlass::float_e4m3_t;
using Acc  = float;
using TileShape    = cute::Shape<cute::_256, cute::_256, cute::_128>;
using ClusterShape = cute::Shape<cute::_1, cute::_1, cute::_1>;

using CollectiveEpilogue = typename cutlass::epilogue::collective::CollectiveBuilder<
    cutlass::arch::Sm90, cutlass::arch::OpClassTensorOp,
    TileShape, ClusterShape,
    cutlass::epilogue::collective::EpilogueTileAuto,
    Acc, Acc,
    ElemCD, cutlass::layout::RowMajor, 128 / cutlass::sizeof_bits<ElemCD>::value,
    ElemCD, cutlass::layout::RowMajor, 128 / cutlass::sizeof_bits<ElemCD>::value,
    cutlass::epilogue::collective::EpilogueScheduleAuto
  >::CollectiveOp;

using CollectiveMainloop = typename cutlass::gemm::collective::CollectiveBuilder<
    cutlass::arch::Sm90, cutlass::arch::OpClassTensorOp,
    ElemA, cutlass::layout::RowMajor, 128 / cutlass::sizeof_bits<ElemA>::value,
    ElemB, cutlass::layout::RowMajor, 128 / cutlass::sizeof_bits<ElemB>::value,
    Acc,
    TileShape, ClusterShape,
    cutlass::gemm::collective::StageCountAutoCarveout<static_cast<int>(sizeof(typename CollectiveEpilogue::SharedStorage))>,
    cutlass::gemm::collective::KernelScheduleAuto
  >::CollectiveOp;

using GemmKernel = cutlass::gemm::kernel::GemmUniversal<
    cute::Shape<int,int,int,int>,
    CollectiveMainloop,
    CollectiveEpilogue
>;
using Gemm = cutlass::gemm::device::GemmUniversalAdapter<GemmKernel>;

// Force the device kernel symbol into the cubin without needing a host main.
auto* _anchor = &cutlass::device_kernel<GemmKernel>;


// ===== COMPILED SASS (sm_90a) =====

	.target	sm_90a

	.elftype	@"ET_EXEC"


//--------------------- .note.nv.tkinfo           --------------------------
	.section	.note.nv.tkinfo,"",@"SHT_NOTE"
	.sectionflags	@"SHF_NOTE_NV_TKINFO"
	.tkinfo
        /*0018*/ 	.word	0x00000002
        /*0030*/ 	.string	""
        /*0030*/ 	.string	"ptxas"
        /*0030*/ 	.string	"Cuda compilation tools, release 13.0, V13.0.88"
        /*0030*/ 	.string	"Build cuda_13.0.r13.0/compiler.36424714_0"
        /*0030*/ 	.string	"-arch sm_90a -m 64 "



//--------------------- .note.nv.cuinfo           --------------------------
	.section	.note.nv.cuinfo,"",@"SHT_NOTE"
	.sectionflags	@"SHF_NOTE_NV_CUINFO"
        /*0018*/ 	.short	0x0002
        /*001a*/ 	.short	0x005a
        /*001c*/ 	.short	0x0082
	.zero		2


//--------------------- .nv.info                  --------------------------
	.section	.nv.info,"",@"SHT_CUDA_INFO"
	.align	4


	//----- nvinfo : EIATTR_REGCOUNT
	.align		4
        /*0000*/ 	.byte	0x04, 0x2f
        /*0002*/ 	.short	(.L_16 - .L_15)
	.align		4
.L_15:
        /*0004*/ 	.word	index@(_ZN7cutlass13device_kernelINS_4gemm6kernel13GemmUniversalIN4cute5tupleIJiiiiEEENS1_10collective13CollectiveMmaINS1_39MainloopSm90TmaGmmaRmemAWarpSpecializedILi3ENS5_IJNS4_1CILi1EEESB_SB_EEENS1_35KernelTmaWarpSpecializedCooperativeEEENS5_IJNSA_ILi256EEESF_NSA_ILi128EEEEEENS_12float_e4m3_tENS5_IJlSB_lEEENS_12float_e5m2_tENS5_IJSB_llEEENS4_8TiledMMAINS4_8MMA_AtomIJNS4_4SM904GMMA31MMA_64x256x32_F32E5M2E4M3_RS_TNILNSP_7ScaleInE1ELSR_1EEEEEENS4_6LayoutINS5_IJNSA_ILi2EEESB_SB_EEENS5_IJSB_NSA_ILi0EEESX_EEEEENS5_IJNS4_10UnderscoreES10_S10_EEEEENS4_13SM90_TMA_LOADENS4_14ComposedLayoutINS4_7SwizzleILi3ELi4ELi3EEENS4_18smem_ptr_flag_bitsILi8EEENSU_INS5_IJNSA_ILi8EEESG_EEENS5_IJSG_SB_EEEEEEEvNS4_8identityES13_NS14_IS16_S18_NSU_INS5_IJSG_S19_EEENS5_IJSB_SG_EEEEEEENS4_9Copy_AtomIJNS4_39AutoVectorizingCopyWithAssumedAlignmentILi128EEESK_EEES1E_EENS_8epilogue10collective6detail29Sm90TmaWarpSpecializedAdapterINS1P_15DefaultEpilogueISI_SJ_SJ_NS1O_6thread17LinearCombinationISI_Li1EffLNS1T_9ScaleType4KindE0ELNS_15FloatRoundStyleE2ESI_EENS1_15EpilogueDefaultEEEEEvvEEEEvNT_6ParamsE)
        /*0008*/ 	.word	0x000000a8


	//----- nvinfo : EIATTR_FRAME_SIZE
	.align		4
.L_16:
        /*000c*/ 	.byte	0x04, 0x11
        /*000e*/ 	.short	(.L_18 - .L_17)
	.align		4
.L_17:
        /*0010*/ 	.word	index@(_ZN7cutlass13device_kernelINS_4gemm6kernel13GemmUniversalIN4cute5tupleIJiiiiEEENS1_10collective13CollectiveMmaINS1_39MainloopSm90TmaGmmaRmemAWarpSpecializedILi3ENS5_IJNS4_1CILi1EEESB_SB_EEENS1_35KernelTmaWarpSpecializedCooperativeEEENS5_IJNSA_ILi256EEESF_NSA_ILi128EEEEEENS_12float_e4m3_tENS5_IJlSB_lEEENS_12float_e5m2_tENS5_IJSB_llEEENS4_8TiledMMAINS4_8MMA_AtomIJNS4_4SM904GMMA31MMA_64x256x32_F32E5M2E4M3_RS_TNILNSP_7ScaleInE1ELSR_1EEEEEENS4_6LayoutINS5_IJNSA_ILi2EEESB_SB_EEENS5_IJSB_NSA_ILi0EEESX_EEEEENS5_IJNS4_10UnderscoreES10_S10_EEEEENS4_13SM90_TMA_LOADENS4_14ComposedLayoutINS4_7SwizzleILi3ELi4ELi3EEENS4_18smem_ptr_flag_bitsILi8EEENSU_INS5_IJNSA_ILi8EEESG_EEENS5_IJSG_SB_EEEEEEEvNS4_8identityES13_NS14_IS16_S18_NSU_INS5_IJSG_S19_EEENS5_IJSB_SG_EEEEEEENS4_9Copy_AtomIJNS4_39AutoVectorizingCopyWithAssumedAlignmentILi128EEESK_EEES1E_EENS_8epilogue10collective6detail29Sm90TmaWarpSpecializedAdapterINS1P_15DefaultEpilogueISI_SJ_SJ_NS1O_6thread17LinearCombinationISI_Li1EffLNS1T_9ScaleType4KindE0ELNS_15FloatRoundStyleE2ESI_EENS1_15EpilogueDefaultEEEEEvvEEEEvNT_6ParamsE)
        /*0014*/ 	.word	0x00000880


	//----- nvinfo : EIATTR_MIN_STACK_SIZE
	.align		4
.L_18:
        /*0018*/ 	.byte	0x04, 0x12
        /*001a*/ 	.short	(.L_20 - .L_19)
	.align		4
.L_19:
        /*001c*/ 	.word	index@(_ZN7cutlass13device_kernelINS_4gemm6kernel13GemmUniversalIN4cute5tupleIJiiiiEEENS1_10collective13CollectiveMmaINS1_39MainloopSm90TmaGmmaRmemAWarpSpecializedILi3ENS5_IJNS4_1CILi1EEESB_SB_EEENS1_35KernelTmaWarpSpecializedCooperativeEEENS5_IJNSA_ILi256EEESF_NSA_ILi128EEEEEENS_12float_e4m3_tENS5_IJlSB_lEEENS_12float_e5m2_tENS5_IJSB_llEEENS4_8TiledMMAINS4_8MMA_AtomIJNS4_4SM904GMMA31MMA_64x256x32_F32E5M2E4M3_RS_TNILNSP_7ScaleInE1ELSR_1EEEEEENS4_6LayoutINS5_IJNSA_ILi2EEESB_SB_EEENS5_IJSB_NSA_ILi0EEESX_EEEEENS5_IJNS4_10UnderscoreES10_S10_EEEEENS4_13SM90_TMA_LOADENS4_14ComposedLayoutINS4_7SwizzleILi3ELi4ELi3EEENS4_18smem_ptr_flag_bitsILi8EEENSU_INS5_IJNSA_ILi8EEESG_EEENS5_IJSG_SB_EEEEEEEvNS4_8identityES13_NS14_IS16_S18_NSU_INS5_IJSG_S19_EEENS5_IJSB_SG_EEEEEEENS4_9Copy_AtomIJNS4_39AutoVectorizingCopyWithAssumedAlignmentILi128EEESK_EEES1E_EENS_8epilogue10collective6detail29Sm90TmaWarpSpecializedAdapterINS1P_15DefaultEpilogueISI_SJ_SJ_NS1O_6thread17LinearCombinationISI_Li1EffLNS1T_9ScaleType4KindE0ELNS_15FloatRoundStyleE2ESI_EENS1_15EpilogueDefaultEEEEEvvEEEEvNT_6ParamsE)
        /*0020*/ 	.word	0x00000880
.L_20:


//--------------------- .nv.compat                --------------------------
	.section	.nv.compat,"",@"SHT_CUDA_COMPAT_INFO"
	.align	4
        /*0000*/ 	.byte	0x02, 0x09, 0x01, 0x00, 0x02, 0x02, 0x04, 0x00, 0x02, 0x05, 0x05, 0x00, 0x03, 0x07, 0x01, 0x01
        /*0010*/ 	.byte	0x02, 0x03, 0x01, 0x00, 0x02, 0x06, 0x01, 0x00, 0x04, 0x0b, 0x08, 0x00, 0x00, 0x00, 0x00, 0x00
        /*0020*/ 	.byte	0x00, 0x00, 0x00, 0x00


//--------------------- .nv.info._ZN7cutlass13device_kernelINS_4gemm6kernel13GemmUniversalIN4cute5tupleIJiiiiEEENS1_10collective13CollectiveMmaINS1_39MainloopSm90TmaGmmaRmemAWarpSpecializedILi3ENS5_IJNS4_1CILi1EEESB_SB_EEENS1_35KernelTmaWarpSpecializedCooperativeEEENS5_IJNSA_ILi256EEESF_NSA_ILi128EEEEEENS_12float_e4m3_tENS5_IJlSB_lEEENS_12float_e5m2_tENS5_IJSB_llEEENS4_8TiledMMAINS4_8MMA_AtomIJNS4_4SM904GMMA31MMA_64x256x32_F32E5M2E4M3_RS_TNILNSP_7ScaleInE1ELSR_1EEEEEENS4_6LayoutINS5_IJNSA_ILi2EEESB_SB_EEENS5_IJSB_NSA_ILi0EEESX_EEEEENS5_IJNS4_10UnderscoreES10_S10_EEEEENS4_13SM90_TMA_LOADENS4_14ComposedLayoutINS4_7SwizzleILi3ELi4ELi3EEENS4_18smem_ptr_flag_bitsILi8EEENSU_INS5_IJNSA_ILi8EEESG_EEENS5_IJSG_SB_EEEEEEEvNS4_8identityES13_NS14_IS16_S18_NSU_INS5_IJSG_S19_EEENS5_IJSB_SG_EEEEEEENS4_9Copy_AtomIJNS4_39AutoVectorizingCopyWithAssumedAlignmentILi128EEESK_EEES1E_EENS_8epilogue10collective6detail29Sm90TmaWarpSpecializedAdapterINS1P_15DefaultEpilogueISI_SJ_SJ_NS1O_6thread17LinearCombinationISI_Li1EffLNS1T_9ScaleType4KindE0ELNS_15FloatRoundStyleE2ESI_EENS1_15EpilogueDefaultEEEEEvvEEEEvNT_6ParamsE --------------------------
	.section	.nv.info._ZN7cutlass13device_kernelINS_4gemm6kernel13GemmUniversalIN4cute5tupleIJiiiiEEENS1_10collective13CollectiveMmaINS1_39MainloopSm90TmaGmmaRmemAWarpSpecializedILi3ENS5_IJNS4_1CILi1EEESB_SB_EEENS1_35KernelTmaWarpSpecializedCooperativeEEENS5_IJNSA_ILi256EEESF_NSA_ILi128EEEEEENS_12float_e4m3_tENS5_IJlSB_lEEENS_12float_e5m2_tENS5_IJSB_llEEENS4_8TiledMMAINS4_8MMA_AtomIJNS4_4SM904GMMA31MMA_64x256x32_F32E5M2E4M3_RS_TNILNSP_7ScaleInE1ELSR_1EEEEEENS4_6LayoutINS5_IJNSA_ILi2EEESB_SB_EEENS5_IJSB_NSA_ILi0EEESX_EEEEENS5_IJNS4_10UnderscoreES10_S10_EEEEENS4_13SM90_TMA_LOADENS4_14ComposedLayoutINS4_7SwizzleILi3ELi4ELi3EEENS4_18smem_ptr_flag_bitsILi8EEENSU_INS5_IJNSA_ILi8EEESG_EEENS5_IJSG_SB_EEEEEEEvNS4_8identityES13_NS14_IS16_S18_NSU_INS5_IJSG_S19_EEENS5_IJSB_SG_EEEEEEENS4_9Copy_AtomIJNS4_39AutoVectorizingCopyWithAssumedAlignmentILi128EEESK_EEES1E_EENS_8epilogue10collective6detail29Sm90TmaWarpSpecializedAdapterINS1P_15DefaultEpilogueISI_SJ_SJ_NS1O_6thread17LinearCombinationISI_Li1EffLNS1T_9ScaleType4KindE0ELNS_15FloatRoundStyleE2ESI_EENS1_15EpilogueDefaultEEEEEvvEEEEvNT_6ParamsE,"",@"SHT_CUDA_INFO"
	.sectionflags	@""
	.align	4


	//----- nvinfo : EIATTR_CUDA_API_VERSION
	.align		4
        /*0000*/ 	.byte	0x04, 0x37
        /*0002*/ 	.short	(.L_22 - .L_21)
.L_21:
        /*0004*/ 	.word	0x00000082


	//----- nvinfo : EIATTR_KPARAM_INFO
	.align		4
.L_22:
        /*0008*/ 	.byte	0x04, 0x17
        /*000a*/ 	.short	(.L_24 - .L_23)
.L_23:
        /*000c*/ 	.word	0x00000000
        /*0010*/ 	.short	0x0000
        /*0012*/ 	.short	0x0070
        /*0014*/ 	.byte	0x00, 0xf0, 0x01, 0x10


	//----- nvinfo : EIATTR_SPARSE_MMA_MASK
	.align		4
.L_24:
        /*0018*/ 	.byte	0x03, 0x50
        /*001a*/ 	.short	0x0000


	//----- nvinfo : EIATTR_MAXREG_COUNT
	.align		4
        /*001c*/ 	.byte	0x03, 0x1b
        /*001e*/ 	.short	0x00a8


	//----- nvinfo : EIATTR_NUM_BARRIERS
	.align		4
        /*0020*/ 	.byte	0x02, 0x4c
        /*0022*/ 	.byte	0x01
	.zero		1


	//----- nvinfo : EIATTR_EXTERNS
	.align		4
        /*0024*/ 	.byte	0x04, 0x0f
        /*0026*/ 	.short	(.L_26 - .L_25)


	//   ....[0]....
	.align		4
.L_25:
        /*0028*/ 	.word	index@(__assertfail)


	//----- nvinfo : EIATTR_ANNOTATIONS
	.align		4
.L_26:
        /*002c*/ 	.byte	0x04, 0x55
        /*002e*/ 	.short	(.L_28 - .L_27)


	//   ....[0]....
.L_27:
        /*0030*/ 	.word	0x00000001
        /*0034*/ 	.byte	0x70, 0x06, 0x00, 0x00, 0x01, 0x00, 0x00, 0x00, 0x90, 0x06, 0x00, 0x00, 0x01, 0x00, 0x00, 0x00
        /* <DEDUP_REMOVED lines=1459> */
        /*5b74*/ 	.byte	0xa0, 0x74, 0x02, 0x00


	//----- nvinfo : EIATTR_MERCURY_ISA_VERSION
	.align		4
.L_28:
        /*5b78*/ 	.byte	0x03, 0x5f
        /*5b7a*/ 	.short	0x0101


	//----- nvinfo : EIATTR_INT_WARP_WIDE_INSTR_OFFSETS
	.align		4
        /*5b7c*/ 	.byte	0x04, 0x31
        /*5b7e*/ 	.short	(.L_30 - .L_29)


	//   ....[0]....
.L_29:
        /*5b80*/ 	.word	0x000004e0


	//   ....[1]....
        /*5b84*/ 	.word	0x000004f0


	//   ....[2]....
        /*5b88*/ 	.word	0x00000580


	//----- nvinfo : EIATTR_COOP_GROUP_MASK_REGIDS
	.align		4
.L_30:
        /*5b8c*/ 	.byte	0x04, 0x29
        /*5b8e*/ 	.short	(.L_32 - .L_31)


	//   ....[0]....
.L_31:
        /*5b90*/ 	.word	0xffffffff


	//   ....[1]....
        /*5b94*/ 	.word	0xffffffff


	//   ....[2]....
        /*5b98*/ 	.word	0xffffffff


	//   ....[3]....
        /*5b9c*/ 	.word	0xffffffff


	//   ....[4]....
        /*5ba0*/ 	.word	0x0500000f


	//----- nvinfo : EIATTR_COOP_GROUP_INSTR_OFFSETS
	.align		4
.L_32:
        /*5ba4*/ 	.byte	0x04, 0x28
        /*5ba6*/ 	.short	(.L_34 - .L_33)


	//   ....[0]....
.L_33:
        /*5ba8*/ 	.word	0x00000070


	//   ....[1]....
        /*5bac*/ 	.word	0x00000080


	//   ....[2]....
        /*5bb0*/ 	.word	0x000001a0


	//   ....[3]....
        /*5bb4*/ 	.word	0x00000390


	//   ....[4]....
        /*5bb8*/ 	.word	0x00027650


	//----- nvinfo : EIATTR_REG_RECONFIG
	.align		4
.L_34:
        /*5bbc*/ 	.byte	0x01, 0x54
	.zero		2


	//----- nvinfo : EIATTR_SYSCALL_OFFSETS
	.align		4
        /*5bc0*/ 	.byte	0x04, 0x46
        /*5bc2*/ 	.short	(.L_36 - .L_35)


	//   ....[0]....
.L_35:
        /*5bc4*/ 	.word	0x00001240


	//   ....[1]....
        /*5bc8*/ 	.word	0x000013a0


	//   ....[2]....
        /*5bcc*/ 	.word	0x00001490


	//   ....[3]....
        /*5bd0*/ 	.word	0x000265b0


	//   ....[4]....
        /*5bd4*/ 	.word	0x000266e0


	//----- nvinfo : EIATTR_MBARRIER_INSTR_OFFSETS
	.align		4
.L_36:
        /*5bd8*/ 	.byte	0x04, 0x39
        /*5bda*/ 	.short	(.L_38 - .L_37)


	//   ....[0]....
.L_37:
        /*5bdc*/ 	.word	0x00000320
        /*5be0*/ 	.word	0x000000ff
        /*5be4*/ 	.word	0x00000000
        /*5be8*/ 	.short	0x0100
        /*5bea*/ 	.byte	0x08
	.zero		1


	//   ....[1]....
        /*5bec*/ 	.word	0x00000330
        /*5bf0*/ 	.word	0x000000ff
        /*5bf4*/ 	.word	0x00000018
        /*5bf8*/ 	.short	0x0100
        /*5bfa*/ 	.byte	0x08
	.zero		1


	//   ....[2]....
        /*5bfc*/ 	.word	0x00000340
        /*5c00*/ 	.word	0x000000ff
        /*5c04*/ 	.word	0x00000008
        /*5c08*/ 	.short	0x0100
        /*5c0a*/ 	.byte	0x08
	.zero		1


	//   ....[3]....
        /*5c0c*/ 	.word	0x00000350
        /*5c10*/ 	.word	0x000000ff
        /*5c14*/ 	.word	0x00000020
        /*5c18*/ 	.short	0x0100
        /*5c1a*/ 	.byte	0x08
	.zero		1


	//   ....[4]....
        /*5c1c*/ 	.word	0x00000360
        /*5c20*/ 	.word	0x000000ff
        /*5c24*/ 	.word	0x00000010
        /*5c28*/ 	.short	0x0100
        /*5c2a*/ 	.byte	0x08
	.zero		1


	//   ....[5]....
        /*5c2c*/ 	.word	0x00000370
        /*5c30*/ 	.word	0x000000ff
        /*5c34*/ 	.word	0x00000028
        /*5c38*/ 	.short	0x0100
        /*5c3a*/ 	.byte	0x08
	.zero		1


	//   ....[6]....
        /*5c3c*/ 	.word	0x00000600
        /*5c40*/ 	.word	0x000000ff
        /*5c44*/ 	.word	0x00000040
        /*5c48*/ 	.short	0x0100
        /*5c4a*/ 	.byte	0x10
	.zero		1


	//   ....[7]....
        /*5c4c*/ 	.word	0x000006a0
        /*5c50*/ 	.word	0x000000ff
        /*5c54*/ 	.word	0x00000048
        /*5c58*/ 	.short	0x0100
        /*5c5a*/ 	.byte	0x10
	.zero		1


	//   ....[8]....
        /*5c5c*/ 	.word	0x000015c0
        /*5c60*/ 	.word	0x00000003
        /*5c64*/ 	.word	0x00000000
        /*5c68*/ 	.short	0x010a
        /*5c6a*/ 	.byte	0x3f
	.zero		1


	//   ....[9]....
        /*5c6c*/ 	.word	0x00001600
        /*5c70*/ 	.word	0x00000003
        /*5c74*/ 	.word	0x00000000
        /*5c78*/ 	.short	0x010a
        /*5c7a*/ 	.byte	0x3f
	.zero		1


	//   ....[10]....
        /*5c7c*/ 	.word	0x00001850
        /*5c80*/ 	.word	0x00000003
        /*5c84*/ 	.word	0x00000000
        /*5c88*/ 	.short	0x010a
        /*5c8a*/ 	.byte	0x3f
	.zero		1


	//   ....[11]....
        /*5c8c*/ 	.word	0x00006df0
        /*5c90*/ 	.word	0x00000003
        /*5c94*/ 	.word	0x00000000
        /*5c98*/ 	.short	0x010a
        /*5c9a*/ 	.byte	0x3f
	.zero		1


	//   ....[12]....
        /*5c9c*/ 	.word	0x00007b60
        /*5ca0*/ 	.word	0x0000000b
        /*5ca4*/ 	.word	0x00000000
        /*5ca8*/ 	.short	0x010a
        /*5caa*/ 	.byte	0x3f
	.zero		1


	//   ....[13]....
        /*5cac*/ 	.word	0x0000a150
        /*5cb0*/ 	.word	0x0000000c
        /*5cb4*/ 	.word	0x00000000
        /*5cb8*/ 	.short	0x0101
        /*5cba*/ 	.byte	0x3f
	.zero		1


	//   ....[14]....
        /*5cbc*/ 	.word	0x0000ba00
        /*5cc0*/ 	.word	0x0000000b
        /*5cc4*/ 	.word	0x00000000
        /*5cc8*/ 	.short	0x010a
        /*5cca*/ 	.byte	0x3f
	.zero		1


	//   ....[15]....
        /*5ccc*/ 	.word	0x0000ff40
        /*5cd0*/ 	.word	0x00000005
        /*5cd4*/ 	.word	0x00000000
        /*5cd8*/ 	.short	0x0101
        /*5cda*/ 	.byte	0x3f
	.zero		1


	//   ....[16]....
        /*5cdc*/ 	.word	0x00012b80
        /*5ce0*/ 	.word	0x00000000
        /*5ce4*/ 	.word	0x00000000
        /*5ce8*/ 	.short	0x0101
        /*5cea*/ 	.byte	0x3f
	.zero		1


	//   ....[17]....
        /*5cec*/ 	.word	0x000267f0
        /*5cf0*/ 	.word	0x00000008
        /*5cf4*/ 	.word	0x00000018
        /*5cf8*/ 	.short	0x010a
        /*5cfa*/ 	.byte	0x3f
	.zero		1


	//   ....[18]....
        /*5cfc*/ 	.word	0x00026c00
        /*5d00*/ 	.word	0x00000000
        /*5d04*/ 	.word	0x00000048
        /*5d08*/ 	.short	0x0101
        /*5d0a*/ 	.byte	0x3f
	.zero		1


	//   ....[19]....
        /*5d0c*/ 	.word	0x00027480
        /*5d10*/ 	.word	0x00000003
        /*5d14*/ 	.word	0x00000000
        /*5d18*/ 	.short	0x010a
        /*5d1a*/ 	.byte	0x3f
	.zero		1


	//   ....[20]....
        /*5d1c*/ 	.word	0x00027520
        /*5d20*/ 	.word	0x00000003
        /*5d24*/ 	.word	0x00000000
        /*5d28*/ 	.short	0x010a
        /*5d2a*/ 	.byte	0x3f
	.zero		1


	//   ....[21]....
        /*5d2c*/ 	.word	0x000275b0
        /*5d30*/ 	.word	0x00000003
        /*5d34*/ 	.word	0x00000000
        /*5d38*/ 	.short	0x010a
        /*5d3a*/ 	.byte	0x3f
	.zero		1


	//   ....[22]....
        /*5d3c*/ 	.word	0x00027680
        /*5d40*/ 	.word	0x00000003
        /*5d44*/ 	.word	0x00000000
        /*5d48*/ 	.short	0x010a
        /*5d4a*/ 	.byte	0x3f
	.zero		1


	//   ....[23]....
        /*5d4c*/ 	.word	0x000276d0
        /*5d50*/ 	.word	0x00000003
        /*5d54*/ 	.word	0x00000000
        /*5d58*/ 	.short	0x010a
        /*5d5a*/ 	.byte	0x3f
	.zero		1


	//   ....[24]....
        /*5d5c*/ 	.word	0x00027720
        /*5d60*/ 	.word	0x0000000b
        /*5d64*/ 	.word	0x00000000
        /*5d68*/ 	.short	0x010a
        /*5d6a*/ 	.byte	0x3f
	.zero		1


	//   ....[25]....
        /*5d6c*/ 	.word	0x000277f0
        /*5d70*/ 	.word	0x00000008
        /*5d74*/ 	.word	0x00000018
        /*5d78*/ 	.short	0x010a
        /*5d7a*/ 	.byte	0x3f
	.zero		1


	//   ....[26]....
        /*5d7c*/ 	.word	0x000278c0
        /*5d80*/ 	.word	0x00000003
        /*5d84*/ 	.word	0x00000000
        /*5d88*/ 	.short	0x010a
        /*5d8a*/ 	.byte	0x3f
	.zero		1


	//   ....[27]....
        /*5d8c*/ 	.word	0x00027910
        /*5d90*/ 	.word	0x00000003
        /*5d94*/ 	.word	0x00000000
        /*5d98*/ 	.short	0x010a
        /*5d9a*/ 	.byte	0x3f
	.zero		1


	//----- nvinfo : EIATTR_NUM_MBARRIERS
	.align		4
.L_38:
        /*5d9c*/ 	.byte	0x03, 0x38
        /*5d9e*/ 	.short	0x0008


	//----- nvinfo : EIATTR_EXIT_INSTR_OFFSETS
	.align		4
        /*5da0*/ 	.byte	0x04, 0x1c
        /*5da2*/ 	.short	(.L_40 - .L_39)


	//   ....[0]....
.L_39:
        /*5da4*/ 	.word	0x00000700


	//   ....[1]....
        /*5da8*/ 	.word	0x00001070


	//   ....[2]....
        /*5dac*/ 	.word	0x00025a60


	//   ....[3]....
        /*5db0*/ 	.word	0x000261b0


	//   ....[4]....
        /*5db4*/ 	.word	0x00027600


	//----- nvinfo : EIATTR_MAX_THREADS
	.align		4
.L_40:
        /*5db8*/ 	.byte	0x04, 0x05
        /*5dba*/ 	.short	(.L_42 - .L_41)
.L_41:
        /*5dbc*/ 	.word	0x00000180
        /*5dc0*/ 	.word	0x00000001
        /*5dc4*/ 	.word	0x00000001


	//----- nvinfo : EIATTR_CRS_STACK_SIZE
	.align		4
.L_42:
        /*5dc8*/ 	.byte	0x04, 0x1e
        /*5dca*/ 	.short	(.L_44 - .L_43)
.L_43:
        /*5dcc*/ 	.word	0x00000000


	//----- nvinfo : EIATTR_CBANK_PARAM_SIZE
	.align		4
.L_44:
        /*5dd0*/ 	.byte	0x03, 0x19
        /*5dd2*/ 	.short	0x0470


	//----- nvinfo : EIATTR_PARAM_CBANK
	.align		4
        /*5dd4*/ 	.byte	0x04, 0x0a
        /*5dd6*/ 	.short	(.L_46 - .L_45)
	.align		4
.L_45:
        /*5dd8*/ 	.word	index@(.nv.constant0._ZN7cutlass13device_kernelINS_4gemm6kernel13GemmUniversalIN4cute5tupleIJiiiiEEENS1_10collective13CollectiveMmaINS1_39MainloopSm90TmaGmmaRmemAWarpSpecializedILi3ENS5_IJNS4_1CILi1EEESB_SB_EEENS1_35KernelTmaWarpSpecializedCooperativeEEENS5_IJNSA_ILi256EEESF_NSA_ILi128EEEEEENS_12float_e4m3_tENS5_IJlSB_lEEENS_12float_e5m2_tENS5_IJSB_llEEENS4_8TiledMMAINS4_8MMA_AtomIJNS4_4SM904GMMA31MMA_64x256x32_F32E5M2E4M3_RS_TNILNSP_7ScaleInE1ELSR_1EEEEEENS4_6LayoutINS5_IJNSA_ILi2EEESB_SB_EEENS5_IJSB_NSA_ILi0EEESX_EEEEENS5_IJNS4_10UnderscoreES10_S10_EEEEENS4_13SM90_TMA_LOADENS4_14ComposedLayoutINS4_7SwizzleILi3ELi4ELi3EEENS4_18smem_ptr_flag_bitsILi8EEENSU_INS5_IJNSA_ILi8EEESG_EEENS5_IJSG_SB_EEEEEEEvNS4_8identityES13_NS14_IS16_S18_NSU_INS5_IJSG_S19_EEENS5_IJSB_SG_EEEEEEENS4_9Copy_AtomIJNS4_39AutoVectorizingCopyWithAssumedAlignmentILi128EEESK_EEES1E_EENS_8epilogue10collective6detail29Sm90TmaWarpSpecializedAdapterINS1P_15DefaultEpilogueISI_SJ_SJ_NS1O_6thread17LinearCombinationISI_Li1EffLNS1T_9ScaleType4KindE0ELNS_15FloatRoundStyleE2ESI_EENS1_15EpilogueDefaultEEEEEvvEEEEvNT_6ParamsE)
        /*5ddc*/ 	.short	0x0210
        /*5dde*/ 	.short	0x0470


	//----- nvinfo : EIATTR_SW_WAR
	.align		4
.L_46:
        /*5de0*/ 	.byte	0x04, 0x36
        /*5de2*/ 	.short	(.L_48 - .L_47)
.L_47:
        /*5de4*/ 	.word	0x00000008
.L_48:


//--------------------- .nv.callgraph             --------------------------
	.section	.nv.callgraph,"",@"SHT_CUDA_CALLGRAPH"
	.align	4
	.sectionentsize	8
	.align		4
        /*0000*/ 	.word	0x00000000
	.align		4
        /*0004*/ 	.word	0xffffffff
	.align		4
        /*0008*/ 	.word	index@(_ZN7cutlass13device_kernelINS_4gemm6kernel13GemmUniversalIN4cute5tupleIJiiiiEEENS1_10collective13CollectiveMmaINS1_39MainloopSm90TmaGmmaRmemAWarpSpecializedILi3ENS5_IJNS4_1CILi1EEESB_SB_EEENS1_35KernelTmaWarpSpecializedCooperativeEEENS5_IJNSA_ILi256EEESF_NSA_ILi128EEEEEENS_12float_e4m3_tENS5_IJlSB_lEEENS_12float_e5m2_tENS5_IJSB_llEEENS4_8TiledMMAINS4_8MMA_AtomIJNS4_4SM904GMMA31MMA_64x256x32_F32E5M2E4M3_RS_TNILNSP_7ScaleInE1ELSR_1EEEEEENS4_6LayoutINS5_IJNSA_ILi2EEESB_SB_EEENS5_IJSB_NSA_ILi0EEESX_EEEEENS5_IJNS4_10UnderscoreES10_S10_EEEEENS4_13SM90_TMA_LOADENS4_14ComposedLayoutINS4_7SwizzleILi3ELi4ELi3EEENS4_18smem_ptr_flag_bitsILi8EEENSU_INS5_IJNSA_ILi8EEESG_EEENS5_IJSG_SB_EEEEEEEvNS4_8identityES13_NS14_IS16_S18_NSU_INS5_IJSG_S19_EEENS5_IJSB_SG_EEEEEEENS4_9Copy_AtomIJNS4_39AutoVectorizingCopyWithAssumedAlignmentILi128EEESK_EEES1E_EENS_8epilogue10collective6detail29Sm90TmaWarpSpecializedAdapterINS1P_15DefaultEpilogueISI_SJ_SJ_NS1O_6thread17LinearCombinationISI_Li1EffLNS1T_9ScaleType4KindE0ELNS_15FloatRoundStyleE2ESI_EENS1_15EpilogueDefaultEEEEEvvEEEEvNT_6ParamsE)
	.align		4
        /*000c*/ 	.word	index@(__assertfail)
	.align		4
        /*0010*/ 	.word	0x00000000
	.align		4
        /*0014*/ 	.word	0xfffffffe
	.align		4
        /*0018*/ 	.word	0x00000000
	.align		4
        /*001c*/ 	.word	0xfffffffd
	.align		4
        /*0020*/ 	.word	0x00000000
	.align		4
        /*0024*/ 	.word	0xfffffffc


//--------------------- .nv.constant4             --------------------------
	.section	.nv.constant4,"a",@progbits
	.align	8
	.align		8
.nv.constant4:
        /*0000*/ 	.dword	__assertfail
	.align		8
        /*0008*/ 	.dword	__unnamed_1
	.align		8
        /*0010*/ 	.dword	__unnamed_2
	.align		8
        /*0018*/ 	.dword	_ZN40_INTERNAL_bec0a189_4_k_cu_6342f0c9_174914cuda3std3__45__cpo5beginE
	.align		8
        /*0020*/ 	.dword	_ZN40_INTERNAL_bec0a189_4_k_cu_6342f0c9_174914cuda3std3__45__cpo3endE
	.align		8
        /*0028*/ 	.dword	_ZN40_INTERNAL_bec0a189_4_k_cu_6342f0c9_174914cuda3std3__45__cpo6cbeginE
	.align		8
        /*0030*/ 	.dword	_ZN40_INTERNAL_bec0a189_4_k_cu_6342f0c9_174914cuda3std3__45__cpo4cendE
	.align		8
        /*0038*/ 	.dword	_ZN40_INTERNAL_bec0a189_4_k_cu_6342f0c9_174914cuda3std3__442_GLOBAL__N__bec0a189_4_k_cu_6342f0c9_174916ignoreE
	.align		8
        /*0040*/ 	.dword	_ZN40_INTERNAL_bec0a189_4_k_cu_6342f0c9_174914cuda3std3__419piecewise_constructE
	.align		8
        /*0048*/ 	.dword	_ZN40_INTERNAL_bec0a189_4_k_cu_6342f0c9_174914cuda3std3__48in_placeE
	.align		8
        /*0050*/ 	.dword	_ZN40_INTERNAL_bec0a189_4_k_cu_6342f0c9_174914cuda3std6ranges3__45__cpo4swapE
	.align		8
        /*0058*/ 	.dword	_ZN40_INTERNAL_bec0a189_4_k_cu_6342f0c9_174914cuda3std6ranges3__45__cpo9iter_moveE
	.align		8
        /*0060*/ 	.dword	_ZN40_INTERNAL_bec0a189_4_k_cu_6342f0c9_174914cute7productE
	.align		8
        /*0068*/ 	.dword	_ZN40_INTERNAL_bec0a189_4_k_cu_6342f0c9_174914cute1_E
	.align		8
        /*0070*/ 	.dword	$str$24
	.align		8
        /*0078*/ 	.dword	$str$25


//--------------------- .text._ZN7cutlass13device_kernelINS_4gemm6kernel13GemmUniversalIN4cute5tupleIJiiiiEEENS1_10collective13CollectiveMmaINS1_39MainloopSm90TmaGmmaRmemAWarpSpecializedILi3ENS5_IJNS4_1CILi1EEESB_SB_EEENS1_35KernelTmaWarpSpecializedCooperativeEEENS5_IJNSA_ILi256EEESF_NSA_ILi128EEEEEENS_12float_e4m3_tENS5_IJlSB_lEEENS_12float_e5m2_tENS5_IJSB_llEEENS4_8TiledMMAINS4_8MMA_AtomIJNS4_4SM904GMMA31MMA_64x256x32_F32E5M2E4M3_RS_TNILNSP_7ScaleInE1ELSR_1EEEEEENS4_6LayoutINS5_IJNSA_ILi2EEESB_SB_EEENS5_IJSB_NSA_ILi0EEESX_EEEEENS5_IJNS4_10UnderscoreES10_S10_EEEEENS4_13SM90_TMA_LOADENS4_14ComposedLayoutINS4_7SwizzleILi3ELi4ELi3EEENS4_18smem_ptr_flag_bitsILi8EEENSU_INS5_IJNSA_ILi8EEESG_EEENS5_IJSG_SB_EEEEEEEvNS4_8identityES13_NS14_IS16_S18_NSU_INS5_IJSG_S19_EEENS5_IJSB_SG_EEEEEEENS4_9Copy_AtomIJNS4_39AutoVectorizingCopyWithAssumedAlignmentILi128EEESK_EEES1E_EENS_8epilogue10collective6detail29Sm90TmaWarpSpecializedAdapterINS1P_15DefaultEpilogueISI_SJ_SJ_NS1O_6thread17LinearCombinationISI_Li1EffLNS1T_9ScaleType4KindE0ELNS_15FloatRoundStyleE2ESI_EENS1_15EpilogueDefaultEEEEEvvEEEEvNT_6ParamsE --------------------------
	.section	.text._ZN7cutlass13device_kernelINS_4gemm6kernel13GemmUniversalIN4cute5tupleIJiiiiEEENS1_10collective13CollectiveMmaINS1_39MainloopSm90TmaGmmaRmemAWarpSpecializedILi3ENS5_IJNS4_1CILi1EEESB_SB_EEENS1_35KernelTmaWarpSpecializedCooperativeEEENS5_IJNSA_ILi256EEESF_NSA_ILi128EEEEEENS_12float_e4m3_tENS5_IJlSB_lEEENS_12float_e5m2_tENS5_IJSB_llEEENS4_8TiledMMAINS4_8MMA_AtomIJNS4_4SM904GMMA31MMA_64x256x32_F32E5M2E4M3_RS_TNILNSP_7ScaleInE1ELSR_1EEEEEENS4_6LayoutINS5_IJNSA_ILi2EEESB_SB_EEENS5_IJSB_NSA_ILi0EEESX_EEEEENS5_IJNS4_10UnderscoreES10_S10_EEEEENS4_13SM90_TMA_LOADENS4_14ComposedLayoutINS4_7SwizzleILi3ELi4ELi3EEENS4_18smem_ptr_flag_bitsILi8EEENSU_INS5_IJNSA_ILi8EEESG_EEENS5_IJSG_SB_EEEEEEEvNS4_8identityES13_NS14_IS16_S18_NSU_INS5_IJSG_S19_EEENS5_IJSB_SG_EEEEEEENS4_9Copy_AtomIJNS4_39AutoVectorizingCopyWithAssumedAlignmentILi128EEESK_EEES1E_EENS_8epilogue10collective6detail29Sm90TmaWarpSpecializedAdapterINS1P_15DefaultEpilogueISI_SJ_SJ_NS1O_6thread17LinearCombinationISI_Li1EffLNS1T_9ScaleType4KindE0ELNS_15FloatRoundStyleE2ESI_EENS1_15EpilogueDefaultEEEEEvvEEEEvNT_6ParamsE,"ax",@progbits
	.align	128
.text._ZN7cutlass13device_kernelINS_4gemm6kernel13GemmUniversalIN4cute5tupleIJiiiiEEENS1_10collective13CollectiveMmaINS1_39MainloopSm90TmaGmmaRmemAWarpSpecializedILi3ENS5_IJNS4_1CILi1EEESB_SB_EEENS1_35KernelTmaWarpSpecializedCooperativeEEENS5_IJNSA_ILi256EEESF_NSA_ILi128EEEEEENS_12float_e4m3_tENS5_IJlSB_lEEENS_12float_e5m2_tENS5_IJSB_llEEENS4_8TiledMMAINS4_8MMA_AtomIJNS4_4SM904GMMA31MMA_64x256x32_F32E5M2E4M3_RS_TNILNSP_7ScaleInE1ELSR_1EEEEEENS4_6LayoutINS5_IJNSA_ILi2EEESB_SB_EEENS5_IJSB_NSA_ILi0EEESX_EEEEENS5_IJNS4_10UnderscoreES10_S10_EEEEENS4_13SM90_TMA_LOADENS4_14ComposedLayoutINS4_7SwizzleILi3ELi4ELi3EEENS4_18smem_ptr_flag_bitsILi8EEENSU_INS5_IJNSA_ILi8EEESG_EEENS5_IJSG_SB_EEEEEEEvNS4_8identityES13_NS14_IS16_S18_NSU_INS5_IJSG_S19_EEENS5_IJSB_SG_EEEEEEENS4_9Copy_AtomIJNS4_39AutoVectorizingCopyWithAssumedAlignmentILi128EEESK_EEES1E_EENS_8epilogue10collective6detail29Sm90TmaWarpSpecializedAdapterINS1P_15DefaultEpilogueISI_SJ_SJ_NS1O_6thread17LinearCombinationISI_Li1EffLNS1T_9ScaleType4KindE0ELNS_15FloatRoundStyleE2ESI_EENS1_15EpilogueDefaultEEEEEvvEEEEvNT_6ParamsE:
        .type           _ZN7cutlass13device_kernelINS_4gemm6kernel13GemmUniversalIN4cute5tupleIJiiiiEEENS1_10collective13CollectiveMmaINS1_39MainloopSm90TmaGmmaRmemAWarpSpecializedILi3ENS5_IJNS4_1CILi1EEESB_SB_EEENS1_35KernelTmaWarpSpecializedCooperativeEEENS5_IJNSA_ILi256EEESF_NSA_ILi128EEEEEENS_12float_e4m3_tENS5_IJlSB_lEEENS_12float_e5m2_tENS5_IJSB_llEEENS4_8TiledMMAINS4_8MMA_AtomIJNS4_4SM904GMMA31MMA_64x256x32_F32E5M2E4M3_RS_TNILNSP_7ScaleInE1ELSR_1EEEEEENS4_6LayoutINS5_IJNSA_ILi2EEESB_SB_EEENS5_IJSB_NSA_ILi0EEESX_EEEEENS5_IJNS4_10UnderscoreES10_S10_EEEEENS4_13SM90_TMA_LOADENS4_14ComposedLayoutINS4_7SwizzleILi3ELi4ELi3EEENS4_18smem_ptr_flag_bitsILi8EEENSU_INS5_IJNSA_ILi8EEESG_EEENS5_IJSG_SB_EEEEEEEvNS4_8identityES13_NS14_IS16_S18_NSU_INS5_IJSG_S19_EEENS5_IJSB_SG_EEEEEEENS4_9Copy_AtomIJNS4_39AutoVectorizingCopyWithAssumedAlignmentILi128EEESK_EEES1E_EENS_8epilogue10collective6detail29Sm90TmaWarpSpecializedAdapterINS1P_15DefaultEpilogueISI_SJ_SJ_NS1O_6thread17LinearCombinationISI_Li1EffLNS1T_9ScaleType4KindE0ELNS_15FloatRoundStyleE2ESI_EENS1_15EpilogueDefaultEEEEEvvEEEEvNT_6ParamsE,@function
        .size           _ZN7cutlass13device_kernelINS_4gemm6kernel13GemmUniversalIN4cute5tupleIJiiiiEEENS1_10collective13CollectiveMmaINS1_39MainloopSm90TmaGmmaRmemAWarpSpecializedILi3ENS5_IJNS4_1CILi1EEESB_SB_EEENS1_35KernelTmaWarpSpecializedCooperativeEEENS5_IJNSA_ILi256EEESF_NSA_ILi128EEEEEENS_12float_e4m3_tENS5_IJlSB_lEEENS_12float_e5m2_tENS5_IJSB_llEEENS4_8TiledMMAINS4_8MMA_AtomIJNS4_4SM904GMMA31MMA_64x256x32_F32E5M2E4M3_RS_TNILNSP_7ScaleInE1ELSR_1EEEEEENS4_6LayoutINS5_IJNSA_ILi2EEESB_SB_EEENS5_IJSB_NSA_ILi0EEESX_EEEEENS5_IJNS4_10UnderscoreES10_S10_EEEEENS4_13SM90_TMA_LOADENS4_14ComposedLayoutINS4_7SwizzleILi3ELi4ELi3EEENS4_18smem_ptr_flag_bitsILi8EEENSU_INS5_IJNSA_ILi8EEESG_EEENS5_IJSG_SB_EEEEEEEvNS4_8identityES13_NS14_IS16_S18_NSU_INS5_IJSG_S19_EEENS5_IJSB_SG_EEEEEEENS4_9Copy_AtomIJNS4_39AutoVectorizingCopyWithAssumedAlignmentILi128EEESK_EEES1E_EENS_8epilogue10collective6detail29Sm90TmaWarpSpecializedAdapterINS1P_15DefaultEpilogueISI_SJ_SJ_NS1O_6thread17LinearCombinationISI_Li1EffLNS1T_9ScaleType4KindE0ELNS_15FloatRoundStyleE2ESI_EENS1_15EpilogueDefaultEEEEEvvEEEEvNT_6ParamsE,(.L_x_595 - _ZN7cutlass13device_kernelINS_4gemm6kernel13GemmUniversalIN4cute5tupleIJiiiiEEENS1_10collective13CollectiveMmaINS1_39MainloopSm90TmaGmmaRmemAWarpSpecializedILi3ENS5_IJNS4_1CILi1EEESB_SB_EEENS1_35KernelTmaWarpSpecializedCooperativeEEENS5_IJNSA_ILi256EEESF_NSA_ILi128EEEEEENS_12float_e4m3_tENS5_IJlSB_lEEENS_12float_e5m2_tENS5_IJSB_llEEENS4_8TiledMMAINS4_8MMA_AtomIJNS4_4SM904GMMA31MMA_64x256x32_F32E5M2E4M3_RS_TNILNSP_7ScaleInE1ELSR_1EEEEEENS4_6LayoutINS5_IJNSA_ILi2EEESB_SB_EEENS5_IJSB_NSA_ILi0EEESX_EEEEENS5_IJNS4_10UnderscoreES10_S10_EEEEENS4_13SM90_TMA_LOADENS4_14ComposedLayoutINS4_7SwizzleILi3ELi4ELi3EEENS4_18smem_ptr_flag_bitsILi8EEENSU_INS5_IJNSA_ILi8EEESG_EEENS5_IJSG_SB_EEEEEEEvNS4_8identityES13_NS14_IS16_S18_NSU_INS5_IJSG_S19_EEENS5_IJSB_SG_EEEEEEENS4_9Copy_AtomIJNS4_39AutoVectorizingCopyWithAssumedAlignmentILi128EEESK_EEES1E_EENS_8epilogue10collective6detail29Sm90TmaWarpSpecializedAdapterINS1P_15DefaultEpilogueISI_SJ_SJ_NS1O_6thread17LinearCombinationISI_Li1EffLNS1T_9ScaleType4KindE0ELNS_15FloatRoundStyleE2ESI_EENS1_15EpilogueDefaultEEEEEvvEEEEvNT_6ParamsE)
        .other          _ZN7cutlass13device_kernelINS_4gemm6kernel13GemmUniversalIN4cute5tupleIJiiiiEEENS1_10collective13CollectiveMmaINS1_39MainloopSm90TmaGmmaRmemAWarpSpecializedILi3ENS5_IJNS4_1CILi1EEESB_SB_EEENS1_35KernelTmaWarpSpecializedCooperativeEEENS5_IJNSA_ILi256EEESF_NSA_ILi128EEEEEENS_12float_e4m3_tENS5_IJlSB_lEEENS_12float_e5m2_tENS5_IJSB_llEEENS4_8TiledMMAINS4_8MMA_AtomIJNS4_4SM904GMMA31MMA_64x256x32_F32E5M2E4M3_RS_TNILNSP_7ScaleInE1ELSR_1EEEEEENS4_6LayoutINS5_IJNSA_ILi2EEESB_SB_EEENS5_IJSB_NSA_ILi0EEESX_EEEEENS5_IJNS4_10UnderscoreES10_S10_EEEEENS4_13SM90_TMA_LOADENS4_14ComposedLayoutINS4_7SwizzleILi3ELi4ELi3EEENS4_18smem_ptr_flag_bitsILi8EEENSU_INS5_IJNSA_ILi8EEESG_EEENS5_IJSG_SB_EEEEEEEvNS4_8identityES13_NS14_IS16_S18_NSU_INS5_IJSG_S19_EEENS5_IJSB_SG_EEEEEEENS4_9Copy_AtomIJNS4_39AutoVectorizingCopyWithAssumedAlignmentILi128EEESK_EEES1E_EENS_8epilogue10collective6detail29Sm90TmaWarpSpecializedAdapterINS1P_15DefaultEpilogueISI_SJ_SJ_NS1O_6thread17LinearCombinationISI_Li1EffLNS1T_9ScaleType4KindE0ELNS_15FloatRoundStyleE2ESI_EENS1_15EpilogueDefaultEEEEEvvEEEEvNT_6ParamsE,@"STO_CUDA_ENTRY STV_DEFAULT"
_ZN7cutlass13device_kernelINS_4gemm6kernel13GemmUniversalIN4cute5tupleIJiiiiEEENS1_10collective13CollectiveMmaINS1_39MainloopSm90TmaGmmaRmemAWarpSpecializedILi3ENS5_IJNS4_1CILi1EEESB_SB_EEENS1_35KernelTmaWarpSpecializedCooperativeEEENS5_IJNSA_ILi256EEESF_NSA_ILi128EEEEEENS_12float_e4m3_tENS5_IJlSB_lEEENS_12float_e5m2_tENS5_IJSB_llEEENS4_8TiledMMAINS4_8MMA_AtomIJNS4_4SM904GMMA31MMA_64x256x32_F32E5M2E4M3_RS_TNILNSP_7ScaleInE1ELSR_1EEEEEENS4_6LayoutINS5_IJNSA_ILi2EEESB_SB_EEENS5_IJSB_NSA_ILi0EEESX_EEEEENS5_IJNS4_10UnderscoreES10_S10_EEEEENS4_13SM90_TMA_LOADENS4_14ComposedLayoutINS4_7SwizzleILi3ELi4ELi3EEENS4_18smem_ptr_flag_bitsILi8EEENSU_INS5_IJNSA_ILi8EEESG_EEENS5_IJSG_SB_EEEEEEEvNS4_8identityES13_NS14_IS16_S18_NSU_INS5_IJSG_S19_EEENS5_IJSB_SG_EEEEEEENS4_9Copy_AtomIJNS4_39AutoVectorizingCopyWithAssumedAlignmentILi128EEESK_EEES1E_EENS_8epilogue10collective6detail29Sm90TmaWarpSpecializedAdapterINS1P_15DefaultEpilogueISI_SJ_SJ_NS1O_6thread17LinearCombinationISI_Li1EffLNS1T_9ScaleType4KindE0ELNS_15FloatRoundStyleE2ESI_EENS1_15EpilogueDefaultEEEEEvvEEEEvNT_6ParamsE:
[----:B------:R-:W0:Y:S02]  /*0000*/  LDC R1, c[0x0][0x28] ;  /* 0x00000a00ff017b82 */ /* 0x000e240000000800 */
[----:B0-----:R-:W-:Y:S01]  /*0010*/  VIADD R1, R1, 0xfffff780 ;  /* 0xfffff78001017836 */ /* 0x001fe20000000000 */
[----:B------:R-:W0:Y:S01]  /*0020*/  S2R R2, SR_TID.X ;  /* 0x0000000000027919 */ /* 0x000e220000002100 */
[----:B------:R-:W-:Y:S01]  /*0030*/  ELECT P0, URZ, PT ;  /* 0x00000000003f782f */ /* 0x000fe20003800000 */
[----:B------:R-:W-:Y:S01]  /*0040*/  BSSY B0, `(.L_x_0) ;  /* 0x0000015000007945 */ /* 0x000fe20003800000 */
[--C-:B0-----:R-:W-:Y:S02]  /*0050*/  SHF.R.U32.HI R0, RZ, 0x5, R2.reuse ;  /* 0x00000005ff007819 */ /* 0x101fe40000011602 */
[----:B------:R-:W-:-:S03]  /*0060*/  SHF.R.U32.HI R2, RZ, 0x7, R2 ;  /* 0x00000007ff027819 */ /* 0x000fc60000011602 */
[----:B------:R-:W0:Y:S04]  /*0070*/  SHFL.IDX PT, R3, R0, RZ, 0x1f ;  /* 0x00001fff00037589 */ /* 0x000e2800000e0000 */
[----:B------:R-:W1:Y:S01]  /*0080*/  SHFL.IDX PT, R2, R2, RZ, 0x1f ;  /* 0x00001fff02027589 */ /* 0x000e6200000e0000 */
[----:B0-----:R-:W-:Y:S02]  /*0090*/  R2UR UR10, R3 ;  /* 0x00000000030a72ca */ /* 0x001fe400000e0000 */
[----:B-1----:R-:W-:-:S11]  /*00a0*/  R2UR UR5, R2 ;  /* 0x00000000020572ca */ /* 0x002fd600000e0000 */
[----:B------:R-:W-:Y:S02]  /*00b0*/  USHF.R.S32.HI UR4, URZ, 0x1f, UR10 ;  /* 0x0000001f3f047899 */ /* 0x000fe4000801140a */
[----:B------:R-:W-:Y:S02]  /*00c0*/  ISETP.NE.OR P0, PT, RZ, UR10, !P0 ;  /* 0x0000000aff007c0c */ /* 0x000fe4000c705670 */
[----:B------:R-:W-:-:S04]  /*00d0*/  ULEA.HI UR4, UR4, UR10, URZ, 0x2 ;  /* 0x0000000a04047291 */ /* 0x000fc8000f8f103f */
[----:B------:R-:W-:-:S04]  /*00e0*/  ULOP3.LUT UR4, UR4, 0xfffffffc, URZ, 0xc0, !UPT ;  /* 0xfffffffc04047892 */ /* 0x000fc8000f8ec03f */
[----:B------:R-:W-:-:S03]  /*00f0*/  UIADD3 UR10, UR10, -UR4, URZ ;  /* 0x800000040a0a7290 */ /* 0x000fc6000fffe03f */
[----:B------:R-:W-:Y:S09]  /*0100*/  @P0 BRA `(.L_x_1) ;  /* 0x0000000000200947 */ /* 0x000ff20003800000 */
[----:B------:R-:W-:Y:S02]  /*0110*/  ULDC.64 UR6, c[0x0][0x198] ;  /* 0x0000660000067ab9 */ /* 0x000fe40000000a00 */
[----:B------:R-:W-:Y:S02]  /*0120*/  UIADD3 UR8, UP0, UR6, 0xf0, URZ ;  /* 0x000000f006087890 */ /* 0x000fe4000ff1e03f */
[----:B------:R-:W-:Y:S02]  /*0130*/  UIADD3 UR6, UP1, UR6, 0x1f0, URZ ;  /* 0x000001f006067890 */ /* 0x000fe4000ff3e03f */
[----:B------:R-:W-:Y:S02]  /*0140*/  UIADD3.X UR9, URZ, UR7, URZ, UP0, !UPT ;  /* 0x000000073f097290 */ /* 0x000fe400087fe43f */
[----:B------:R-:W-:-:S07]  /*0150*/  UIADD3.X UR7, URZ, UR7, URZ, UP1, !UPT ;  /* 0x000000073f077290 */ /* 0x000fce0008ffe43f */
[----:B------:R0:W-:Y:S02]  /*0160*/  UTMACCTL.PF [UR8] ;  /* 0x00000000080079b9 */ /* 0x0001e40008040000 */
[----:B------:R0:W-:Y:S02]  /*0170*/  UTMACCTL.PF [UR6] ;  /* 0x00000000060079b9 */ /* 0x0001e40008040000 */
[----:B0-----:R-:W-:Y:S01]  /*0180*/  NOP ;  /* 0x0000000000007918 */ /* 0x001fe20000000000 */
.L_x_1:
[----:B------:R-:W-:Y:S05]  /*0190*/  BSYNC B0 ;  /* 0x0000000000007941 */ /* 0x000fea0003800000 */
.L_x_0:
[----:B------:R-:W0:Y:S01]  /*01a0*/  SHFL.IDX PT, R2, R0, RZ, 0x1f ;  /* 0x00001fff00027589 */ /* 0x000e2200000e0000 */
[----:B------:R-:W-:Y:S01]  /*01b0*/  UISETP.NE.AND UP0, UPT, UR10, 0x3, UPT ;  /* 0x000000030a00788c */ /* 0x000fe2000bf05270 */
[----:B------:R-:W-:Y:S01]  /*01c0*/  ISETP.NE.AND P1, PT, RZ, UR5, PT ;  /* 0x00000005ff007c0c */ /* 0x000fe2000bf25270 */
[----:B------:R-:W-:Y:S02]  /*01d0*/  UIADD3 UR18, UR5, -0x1, URZ ;  /* 0xffffffff05127890 */ /* 0x000fe4000fffe03f */
[----:B------:R-:W-:Y:S02]  /*01e0*/  UISETP.EQ.OR UP0, UPT, UR10, URZ, !UP0 ;  /* 0x0000003f0a00728c */ /* 0x000fe4000c702670 */
[----:B------:R-:W-:Y:S02]  /*01f0*/  UISETP.GE.U32.AND UP1, UPT, UR18, 0x2, UPT ;  /* 0x000000021200788c */ /* 0x000fe4000bf26070 */
[----:B------:R-:W-:-:S04]  /*0200*/  UISETP.EQ.AND UP0, UPT, UR5, URZ, UP0 ;  /* 0x0000003f0500728c */ /* 0x000fc80008702270 */
[----:B------:R-:W-:-:S04]  /*0210*/  USEL UR43, URZ, 0x1, !UP0 ;  /* 0x000000013f2b7887 */ /* 0x000fc8000c000000 */
[----:B------:R-:W-:Y:S01]  /*0220*/  USEL UR43, UR43, 0x2, UP1 ;  /* 0x000000022b2b7887 */ /* 0x000fe20008800000 */
[----:B0-----:R-:W-:-:S13]  /*0230*/  ISETP.NE.AND P0, PT, R2, RZ, PT ;  /* 0x000000ff0200720c */ /* 0x001fda0003f05270 */
[----:B------:R-:W-:Y:S05]  /*0240*/  @P0 BRA `(.L_x_2) ;  /* 0x0000000000500947 */ /* 0x000fea0003800000 */
[----:B------:R-:W0:Y:S01]  /*0250*/  S2UR UR8, SR_CgaCtaId ;  /* 0x00000000000879c3 */ /* 0x000e220000008800 */
[----:B------:R-:W-:Y:S01]  /*0260*/  UMOV UR4, 0x400 ;  /* 0x0000040000047882 */ /* 0x000fe20000000000 */
[----:B------:R-:W-:Y:S01]  /*0270*/  UMOV UR5, 0x1 ;  /* 0x0000000100057882 */ /* 0x000fe20000000000 */
[----:B------:R-:W-:Y:S01]  /*0280*/  UMOV UR6, 0x100 ;  /* 0x0000010000067882 */ /* 0x000fe20000000000 */
[----:B------:R-:W-:Y:S01]  /*0290*/  ELECT P0, URZ, PT ;  /* 0x00000000003f782f */ /* 0x000fe20003800000 */
[----:B------:R-:W-:-:S04]  /*02a0*/  UIADD3 UR6, -UR6, 0x100000, URZ ;  /* 0x0010000006067890 */ /* 0x000fc8000fffe13f */
[----:B------:R-:W-:Y:S02]  /*02b0*/  USHF.L.U32 UR7, UR6, 0xb, URZ ;  /* 0x0000000b06077899 */ /* 0x000fe4000800063f */
[----:B------:R-:W-:Y:S02]  /*02c0*/  USHF.L.U32 UR6, UR6, 0x1, URZ ;  /* 0x0000000106067899 */ /* 0x000fe4000800063f */
[----:B0-----:R-:W-:Y:S02]  /*02d0*/  ULEA UR8, UR8, UR4, 0x18 ;  /* 0x0000000408087291 */ /* 0x001fe4000f8ec03f */
[----:B------:R-:W-:-:S04]  /*02e0*/  UIADD3 UR4, -UR5, 0x100000, URZ ;  /* 0x0010000005047890 */ /* 0x000fc8000fffe13f */
[----:B------:R-:W-:Y:S02]  /*02f0*/  USHF.L.U32 UR5, UR4, 0xb, URZ ;  /* 0x0000000b04057899 */ /* 0x000fe4000800063f */
[----:B------:R-:W-:Y:S01]  /*0300*/  USHF.L.U32 UR4, UR4, 0x1, URZ ;  /* 0x0000000104047899 */ /* 0x000fe2000800063f */
[----:B------:R-:W0:Y:S11]  /*0310*/  FENCE.VIEW.ASYNC.S ;  /* 0x00000000000073c6 */ /* 0x000e360000000000 */
[----:B0-----:R0:W1:Y:S01]  /*0320*/  SYNCS.EXCH.64 URZ, [UR8], UR4 ;  /* 0x00000004083f75b2 */ /* 0x0010620008000100 */
[----:B------:R0:W2:Y:S01]  /*0330*/  SYNCS.EXCH.64 URZ, [UR8+0x18], UR6 ;  /* 0x00001806083f75b2 */ /* 0x0000a20008000100 */
[----:B------:R0:W3:Y:S01]  /*0340*/  SYNCS.EXCH.64 URZ, [UR8+0x8], UR4 ;  /* 0x00000804083f75b2 */ /* 0x0000e20008000100 */
[----:B------:R0:W4:Y:S01]  /*0350*/  SYNCS.EXCH.64 URZ, [UR8+0x20], UR6 ;  /* 0x00002006083f75b2 */ /* 0x0001220008000100 */
[----:B------:R0:W0:Y:S01]  /*0360*/  SYNCS.EXCH.64 URZ, [UR8+0x10], UR4 ;  /* 0x00001004083f75b2 */ /* 0x0000220008000100 */
[----:B------:R0:W0:Y:S01]  /*0370*/  SYNCS.EXCH.64 URZ, [UR8+0x28], UR6 ;  /* 0x00002806083f75b2 */ /* 0x0000220008000100 */
[----:B------:R-:W-:Y:S01]  /*0380*/  NOP ;  /* 0x0000000000007918 */ /* 0x000fe20000000000 */
.L_x_2:
[----:B------:R-:W5:Y:S01]  /*0390*/  SHFL.IDX PT, R0, R0, RZ, 0x1f ;  /* 0x00001fff00007589 */ /* 0x000f6200000e0000 */
[----:B------:R-:W-:Y:S01]  /*03a0*/  ELECT P0, URZ, PT ;  /* 0x00000000003f782f */ /* 0x000fe20003800000 */
[----:B------:R-:W1:Y:S01]  /*03b0*/  S2UR UR17, SR_CTAID.Y ;  /* 0x00000000001179c3 */ /* 0x000e620000002600 */
[----:B0-----:R-:W-:Y:S01]  /*03c0*/  ULDC UR5, c[0x0][0x65c] ;  /* 0x0001970000057ab9 */ /* 0x001fe20000000800 */
[----:B------:R-:W-:Y:S01]  /*03d0*/  UMOV UR12, 0x20 ;  /* 0x00000020000c7882 */ /* 0x000fe20000000000 */
[----:B------:R-:W-:Y:S01]  /*03e0*/  UISETP.NE.AND UP2, UPT, UR5, 0x1, UPT ;  /* 0x000000010500788c */ /* 0x000fe2000bf45270 */
[----:B------:R-:W-:Y:S01]  /*03f0*/  NOP ;  /* 0x0000000000007918 */ /* 0x000fe20000000000 */
[----:B------:R-:W-:Y:S02]  /*0400*/  NOP ;  /* 0x0000000000007918 */ /* 0x000fe40000000000 */
[----:B------:R-:W-:Y:S01]  /*0410*/  UP2UR UR42, UPR, URZ, 0x4 ;  /* 0x000000043f2a7883 */ /* 0x000fe20008000000 */
[----:B------:R-:W0:Y:S01]  /*0420*/  S2UR UR4, SR_CTAID.X ;  /* 0x00000000000479c3 */ /* 0x000e220000002500 */
[----:B------:R-:W-:-:S02]  /*0430*/  PLOP3.LUT P2, PT, PT, PT, UP2, 0x80, 0x0 ;  /* 0x000000000000781c */ /* 0x000fc40003f4f028 */
[----:B------:R-:W-:Y:S02]  /*0440*/  PLOP3.LUT P4, PT, PT, PT, UP2, 0x80, 0x0 ;  /* 0x000000000000781c */ /* 0x000fe40003f8f028 */
[----:B------:R-:W-:Y:S01]  /*0450*/  PLOP3.LUT P3, PT, PT, PT, UP2, 0x80, 0x0 ;  /* 0x000000000000781c */ /* 0x000fe20003f6f028 */
[----:B------:R-:W-:Y:S01]  /*0460*/  @UP2 ULDC UR14, c[0x0][0x10] ;  /* 0x00000400000e2ab9 */ /* 0x000fe20000000800 */
[----:B------:R-:W-:Y:S01]  /*0470*/  @UP2 UMOV UR9, URZ ;  /* 0x0000003f00092c82 */ /* 0x000fe20008000000 */
[----:B------:R-:W-:Y:S01]  /*0480*/  @!UP2 ULDC UR11, c[0x0][0xc] ;  /* 0x00000300000baab9 */ /* 0x000fe20000000800 */
[----:B-----5:R-:W-:Y:S01]  /*0490*/  ISETP.NE.OR P0, PT, R0, RZ, !P0 ;  /* 0x000000ff0000720c */ /* 0x020fe20004705670 */
[----:B-1----:R-:W-:Y:S02]  /*04a0*/  @UP2 UMOV UR7, UR17 ;  /* 0x0000001100072c82 */ /* 0x002fe40008000000 */
[----:B------:R-:W-:Y:S01]  /*04b0*/  @UP2 UMOV UR8, UR7 ;  /* 0x0000000700082c82 */ /* 0x000fe20008000000 */
[----:B------:R-:W-:Y:S01]  /*04c0*/  @!UP2 UMOV UR7, UR17 ;  /* 0x000000110007ac82 */ /* 0x000fe20008000000 */
[----:B0-----:R-:W-:-:S08]  /*04d0*/  @UP2 UIMAD.WIDE.U32 UR14, UR4, UR14, UR8 ;  /* 0x0000000e040e22a5 */ /* 0x001fd0000f8e0008 */
[----:B------:R-:W-:Y:S01]  /*04e0*/  VOTEU.ALL UP0, P0 ;  /* 0x00000000003f7886 */ /* 0x000fe20000000000 */
[----:B------:R-:W-:Y:S01]  /*04f0*/  VOTEU.ALL UP1, P0 ;  /* 0x00000000003f7886 */ /* 0x000fe20000020000 */
[----:B------:R-:W-:-:S03]  /*0500*/  IMAD.U32 R2, RZ, RZ, UR14 ;  /* 0x0000000eff027e24 */ /* 0x000fc6000f8e00ff */
[----:B------:R-:W0:Y:S01]  /*0510*/  @!UP0 S2UR UR6, SR_CgaCtaId ;  /* 0x00000000000689c3 */ /* 0x000e220000008800 */
[----:B------:R-:W-:Y:S01]  /*0520*/  @!UP0 UMOV UR5, 0x400 ;  /* 0x0000040000058882 */ /* 0x000fe20000000000 */
[----:B------:R-:W-:-:S04]  /*0530*/  @!UP0 UIADD3 UR12, -UR12, 0x100000, URZ ;  /* 0x001000000c0c8890 */ /* 0x000fc8000fffe13f */
[----:B------:R-:W-:Y:S02]  /*0540*/  @!UP0 USHF.L.U32 UR13, UR12, 0xb, URZ ;  /* 0x0000000b0c0d8899 */ /* 0x000fe4000800063f */
[----:B------:R-:W-:Y:S01]  /*0550*/  @!UP0 USHF.L.U32 UR12, UR12, 0x1, URZ ;  /* 0x000000010c0c8899 */ /* 0x000fe2000800063f */
[----:B------:R-:W-:Y:S01]  /*0560*/  IMAD.U32 R3, RZ, RZ, UR15 ;  /* 0x0000000fff037e24 */ /* 0x000fe2000f8e00ff */
[----:B0-----:R-:W-:Y:S01]  /*0570*/  @!UP0 ULEA UR16, UR6, UR5, 0x18 ;  /* 0x0000000506108291 */ /* 0x001fe2000f8ec03f */
[----:B------:R-:W-:Y:S01]  /*0580*/  VOTEU.ALL UP0, P0 ;  /* 0x00000000003f7886 */ /* 0x000fe20000000000 */
[----:B------:R-:W-:Y:S01]  /*0590*/  PLOP3.LUT P0, PT, PT, PT, UP2, 0x80, 0x0 ;  /* 0x000000000000781c */ /* 0x000fe20003f0f028 */
[----:B------:R-:W-:Y:S01]  /*05a0*/  UMOV UR5, URZ ;  /* 0x0000003f00057c82 */ /* 0x000fe20008000000 */
[----:B------:R-:W-:Y:S01]  /*05b0*/  @UP2 UMOV UR6, URZ ;  /* 0x0000003f00062c82 */ /* 0x000fe20008000000 */
[----:B------:R-:W-:Y:S02]  /*05c0*/  @!UP2 UIMAD.WIDE.U32 UR8, UR11, UR7, UR4 ;  /* 0x000000070b08a2a5 */ /* 0x000fe4000f8e0004 */
[----:B------:R-:W-:-:S04]  /*05d0*/  @UP2 UIADD3 UR6, UR15, UR6, URZ ;  /* 0x000000060f062290 */ /* 0x000fc8000fffe03f */
[----:B------:R-:W-:Y:S01]  /*05e0*/  IMAD.U32 R5, RZ, RZ, UR9 ;  /* 0x00000009ff057e24 */ /* 0x000fe2000f8e00ff */
[----:B------:R-:W0:Y:S02]  /*05f0*/  FENCE.VIEW.ASYNC.S ;  /* 0x00000000000073c6 */ /* 0x000e240000000000 */
[----:B0-----:R0:W2:Y:S01]  /*0600*/  @!UP0 SYNCS.EXCH.64 URZ, [UR16+0x40], UR12 ;  /* 0x0000400c103f85b2 */ /* 0x0010a20008000100 */
[----:B------:R-:W-:Y:S02]  /*0610*/  @P2 IMAD.U32 R6, RZ, RZ, UR6 ;  /* 0x00000006ff062e24 */ /* 0x000fe4000f8e00ff */
[----:B------:R-:W-:Y:S02]  /*0620*/  @P0 IMAD.MOV.U32 R7, RZ, RZ, R2 ;  /* 0x000000ffff070224 */ /* 0x000fe400078e0002 */
[----:B------:R-:W-:Y:S02]  /*0630*/  IMAD.U32 R2, RZ, RZ, UR8 ;  /* 0x00000008ff027e24 */ /* 0x000fe4000f8e00ff */
[----:B------:R-:W-:-:S02]  /*0640*/  @!P4 IMAD.MOV.U32 R6, RZ, RZ, R5 ;  /* 0x000000ffff06c224 */ /* 0x000fc400078e0005 */
[----:B------:R-:W-:Y:S02]  /*0650*/  @!P3 IMAD.MOV.U32 R7, RZ, RZ, R2 ;  /* 0x000000ffff07b224 */ /* 0x000fe400078e0002 */
[----:B------:R-:W-:Y:S01]  /*0660*/  IMAD.U32 R3, RZ, RZ, UR9 ;  /* 0x00000009ff037e24 */ /* 0x000fe2000f8e00ff */
[----:B------:R0:W-:Y:S01]  /*0670*/  STL [R1+0x200], R6 ;  /* 0x0002000601007387 */ /* 0x0001e20000100800 */
[----:B------:R-:W-:-:S03]  /*0680*/  IMAD.U32 R4, RZ, RZ, UR8 ;  /* 0x00000008ff047e24 */ /* 0x000fc6000f8e00ff */
[----:B------:R0:W-:Y:S01]  /*0690*/  STL [R1+0x204], R7 ;  /* 0x0002040701007387 */ /* 0x0001e20000100800 */
[----:B------:R0:W2:Y:S01]  /*06a0*/  @!UP1 SYNCS.EXCH.64 URZ, [UR16+0x48], UR12 ;  /* 0x0000480c103f95b2 */ /* 0x0000a20008000100 */
[----:B------:R-:W-:Y:S01]  /*06b0*/  NOP ;  /* 0x0000000000007918 */ /* 0x000fe20000000000 */
[----:B--234-:R-:W-:Y:S06]  /*06c0*/  BAR.SYNC.DEFER_BLOCKING 0x0 ;  /* 0x0000000000007b1d */ /* 0x01cfec0000010000 */
[----:B------:R-:W-:Y:S05]  /*06d0*/  @!P1 BRA `(.L_x_3) ;  /* 0x0000025000e49947 */ /* 0x000fea0003800000 */
[----:B------:R-:W-:-:S06]  /*06e0*/  UISETP.GT.U32.AND UP0, UPT, UR18, 0x1, UPT ;  /* 0x000000011200788c */ /* 0x000fcc000bf04070 */
[----:B------:R-:W-:-:S13]  /*06f0*/  PLOP3.LUT P0, PT, PT, PT, UP0, 0x80, 0x0 ;  /* 0x000000000000781c */ /* 0x000fda0003f0f008 */
[----:B0-----:R-:W-:Y:S05]  /*0700*/  @P0 EXIT ;  /* 0x000000000000094d */ /* 0x001fea0003800000 */
[----:B------:R-:W-:Y:S01]  /*0710*/  ULDC.64 UR8, c[0x0][0x650] ;  /* 0x0001940000087ab9 */ /* 0x000fe20000000a00 */
[----:B------:R-:W-:Y:S01]  /*0720*/  UMOV UR45, 0xffffffff ;  /* 0xffffffff002d7882 */ /* 0x000fe20000000000 */
[----:B------:R-:W-:Y:S01]  /*0730*/  ISETP.GE.U32.AND P0, PT, R7, UR8, PT ;  /* 0x0000000807007c0c */ /* 0x000fe2000bf06070 */
[----:B------:R-:W-:Y:S01]  /*0740*/  UMOV UR41, 0xffffffff ;  /* 0xffffffff00297882 */ /* 0x000fe20000000000 */
[----:B------:R-:W-:Y:S01]  /*0750*/  UMOV UR44, 0xffffffff ;  /* 0xffffffff002c7882 */ /* 0x000fe20000000000 */
[----:B------:R-:W-:Y:S02]  /*0760*/  PRMT R0, RZ, 0x7610, R0 ;  /* 0x00007610ff007816 */ /* 0x000fe40000000000 */
[----:B------:R-:W-:-:S13]  /*0770*/  ISETP.GE.U32.AND.EX P0, PT, R6, UR9, PT, P0 ;  /* 0x0000000906007c0c */ /* 0x000fda000bf06100 */
[----:B------:R-:W-:Y:S05]  /*0780*/  @P0 BRA `(.L_x_4) ;  /* 0x0000000400800947 */ /* 0x000fea0003800000 */
[----:B------:R-:W-:Y:S01]  /*0790*/  I2FP.F32.U32 R0, UR4 ;  /* 0x0000000400007c45 */ /* 0x000fe20008201000 */
[----:B------:R-:W-:Y:S01]  /*07a0*/  ULDC.64 UR16, c[0x0][0x628] ;  /* 0x00018a0000107ab9 */ /* 0x000fe20000000a00 */
[----:B------:R-:W-:Y:S01]  /*07b0*/  ULDC UR6, c[0x0][0x150] ;  /* 0x0000540000067ab9 */ /* 0x000fe20000000800 */
[----:B------:R-:W-:Y:S01]  /*07c0*/  ISETP.NE.U32.AND P0, PT, RZ, UR16, PT ;  /* 0x00000010ff007c0c */ /* 0x000fe2000bf05070 */
[----:B------:R-:W-:Y:S01]  /*07d0*/  ULDC UR15, c[0x0][0x630] ;  /* 0x00018c00000f7ab9 */ /* 0x000fe20000000800 */
[----:B------:R-:W-:Y:S01]  /*07e0*/  FMUL R0, R0, UR6 ;  /* 0x0000000600007c20 */ /* 0x000fe20008400000 */
[----:B------:R-:W-:Y:S01]  /*07f0*/  R2UR UR18, R7 ;  /* 0x00000000071272ca */ /* 0x000fe200000e0000 */
[----:B------:R-:W-:Y:S01]  /*0800*/  ULDC UR20, c[0x0][0x154] ;  /* 0x0000550000147ab9 */ /* 0x000fe20000000800 */
[----:B------:R-:W-:Y:S01]  /*0810*/  ISETP.NE.AND.EX P0, PT, RZ, UR17, PT, P0 ;  /* 0x00000011ff007c0c */ /* 0x000fe2000bf05300 */
[----:B------:R0:W1:Y:S01]  /*0820*/  F2I.U32.TRUNC.NTZ R2, R0 ;  /* 0x0000000000027305 */ /* 0x000062000020f000 */
[----:B------:R-:W-:-:S02]  /*0830*/  R2UR UR19, R6 ;  /* 0x00000000061372ca */ /* 0x000fc400000e0000 */
[----:B------:R-:W-:Y:S02]  /*0840*/  R2UR UR8, R7 ;  /* 0x00000000070872ca */ /* 0x000fe400000e0000 */
[----:B------:R-:W-:-:S07]  /*0850*/  R2UR UR9, R6 ;  /* 0x00000000060972ca */ /* 0x000fce00000e0000 */
[----:B0-----:R-:W-:Y:S08]  /*0860*/  @!P0 BRA `(.L_x_5) ;  /* 0x0000000000308947 */ /* 0x001ff00003800000 */
[----:B------:R-:W-:Y:S01]  /*0870*/  R2UR UR8, R7 ;  /* 0x00000000070872ca */ /* 0x000fe200000e0000 */
[----:B------:R-:W-:Y:S01]  /*0880*/  ULDC UR6, c[0x0][0x634] ;  /* 0x00018d0000067ab9 */ /* 0x000fe20000000800 */
[----:B------:R-:W-:-:S11]  /*0890*/  R2UR UR14, R6 ;  /* 0x00000000060e72ca */ /* 0x000fd600000e0000 */
[----:B------:R-:W-:-:S04]  /*08a0*/  UIADD3 UR6, UP0, UR8, UR6, URZ ;  /* 0x0000000608067290 */ /* 0x000fc8000ff1e03f */
[----:B------:R-:W-:-:S04]  /*08b0*/  UIADD3.X UR14, URZ, UR14, URZ, UP0, !UPT ;  /* 0x0000000e3f0e7290 */ /* 0x000fc800087fe43f */
[----:B------:R-:W-:-:S04]  /*08c0*/  UIMAD.WIDE.U32 UR8, UR14, UR16, URZ ;  /* 0x000000100e0872a5 */ /* 0x000fc8000f8e003f */
[----:B------:R-:W-:Y:S02]  /*08d0*/  UIMAD.WIDE.U32 UR10, UP0, UR6, UR17, UR8 ;  /* 0x00000011060a72a5 */ /* 0x000fe4000f800008 */
[----:B------:R-:W-:Y:S02]  /*08e0*/  UIMAD.WIDE.U32 UR8, UR6, UR16, URZ ;  /* 0x00000010060872a5 */ /* 0x000fe4000f8e003f */
[----:B------:R-:W-:Y:S02]  /*08f0*/  UIADD3.X UR13, URZ, URZ, URZ, UP0, !UPT ;  /* 0x0000003f3f0d7290 */ /* 0x000fe400087fe43f */
[----:B------:R-:W-:Y:S01]  /*0900*/  UIADD3 URZ, UP0, UR9, UR10, URZ ;  /* 0x0000000a093f7290 */ /* 0x000fe2000ff1e03f */
[----:B------:R-:W-:-:S03]  /*0910*/  UMOV UR12, UR11 ;  /* 0x0000000b000c7c82 */ /* 0x000fc60008000000 */
[----:B------:R-:W-:-:S12]  /*0920*/  UIMAD.WIDE.U32.X UR8, UR14, UR17, UR12, UP0 ;  /* 0x000000110e0872a5 */ /* 0x000fd800080e040c */
.L_x_5:
[----:B------:R-:W-:Y:S01]  /*0930*/  USHF.R.U64 UR44, UR8, UR15, UR9 ;  /* 0x0000000f082c7299 */ /* 0x000fe20008001209 */
[----:B------:R-:W-:Y:S01]  /*0940*/  I2FP.F32.U32 R0, UR7 ;  /* 0x0000000700007c45 */ /* 0x000fe20008201000 */
[----:B------:R-:W-:Y:S01]  /*0950*/  USHF.R.U32.HI UR5, URZ, UR15, UR9 ;  /* 0x0000000f3f057299 */ /* 0x000fe20008011609 */
[----:B-1----:R-:W-:Y:S01]  /*0960*/  R2UR UR12, R2 ;  /* 0x00000000020c72ca */ /* 0x002fe200000e0000 */
[----:B------:R-:W-:Y:S02]  /*0970*/  UIADD3 UR6, UP0, URZ, -UR44, URZ ;  /* 0x8000002c3f067290 */ /* 0x000fe4000ff1e03f */
[----:B------:R-:W-:Y:S01]  /*0980*/  FMUL R0, R0, UR20 ;  /* 0x0000001400007c20 */ /* 0x000fe20008400000 */
[----:B------:R-:W-:Y:S01]  /*0990*/  ULDC.64 UR8, c[0x0][0x620] ;  /* 0x0001880000087ab9 */ /* 0x000fe20000000a00 */
[----:B------:R-:W-:Y:S01]  /*09a0*/  UIADD3.X UR5, URZ, ~UR5, URZ, UP0, !UPT ;  /* 0x800000053f057290 */ /* 0x000fe200087fe43f */
[----:B------:R-:W-:Y:S01]  /*09b0*/  UMOV UR10, UR18 ;  /* 0x00000012000a7c82 */ /* 0x000fe20008000000 */
[----:B------:R-:W-:-:S02]  /*09c0*/  UMOV UR11, UR19 ;  /* 0x00000013000b7c82 */ /* 0x000fc40008000000 */
[----:B------:R-:W-:Y:S01]  /*09d0*/  UIMAD UR5, UR5, UR8, URZ ;  /* 0x00000008050572a4 */ /* 0x000fe2000f8e023f */
[----:B------:R-:W0:Y:S01]  /*09e0*/  F2I.U32.TRUNC.NTZ R0, R0 ;  /* 0x0000000000007305 */ /* 0x000e22000020f000 */
[----:B------:R-:W-:Y:S02]  /*09f0*/  UIMAD.WIDE.U32 UR10, UR6, UR8, UR10 ;  /* 0x00000008060a72a5 */ /* 0x000fe4000f8e000a */
[----:B------:R-:W-:Y:S01]  /*0a00*/  UIMAD UR6, UR6, UR9, UR5 ;  /* 0x00000009060672a4 */ /* 0x000fe2000f8e0205 */
[----:B------:R-:W-:Y:S01]  /*0a10*/  ULDC UR21, c[0x0][0x658] ;  /* 0x0001960000157ab9 */ /* 0x000fe20000000800 */
[----:B------:R-:W-:Y:S02]  /*0a20*/  UMOV UR19, 0xffffffff ;  /* 0xffffffff00137882 */ /* 0x000fe40000000000 */
[----:B------:R-:W-:Y:S01]  /*0a30*/  UIADD3 UR6, UR11, UR6, URZ ;  /* 0x000000060b067290 */ /* 0x000fe2000fffe03f */
[----:B------:R-:W-:Y:S01]  /*0a40*/  ULDC UR15, c[0x0][0x618] ;  /* 0x00018600000f7ab9 */ /* 0x000fe20000000800 */
[----:B------:R-:W-:Y:S01]  /*0a50*/  ULDC.64 UR8, c[0x0][0x640] ;  /* 0x0001900000087ab9 */ /* 0x000fe20000000a00 */
[----:B------:R-:W-:Y:S01]  /*0a60*/  USHF.L.U32 UR11, UR19, UR21, URZ ;  /* 0x00000015130b7299 */ /* 0x000fe2000800063f */
[----:B------:R-:W-:Y:S01]  /*0a70*/  ISETP.NE.U32.AND P0, PT, RZ, UR8, PT ;  /* 0x00000008ff007c0c */ /* 0x000fe2000bf05070 */
[----:B------:R-:W-:-:S02]  /*0a80*/  USHF.R.U64 UR19, UR10, UR15, UR6 ;  /* 0x0000000f0a137299 */ /* 0x000fc40008001206 */
[----:B------:R-:W-:Y:S01]  /*0a90*/  USHF.R.U32.HI UR10, URZ, UR15, UR6 ;  /* 0x0000000f3f0a7299 */ /* 0x000fe20008011606 */
[----:B0-----:R-:W-:Y:S01]  /*0aa0*/  R2UR UR14, R0 ;  /* 0x00000000000e72ca */ /* 0x001fe200000e0000 */
[----:B------:R-:W-:Y:S01]  /*0ab0*/  ULDC UR17, c[0x0][0x608] ;  /* 0x0001820000117ab9 */ /* 0x000fe20000000800 */
[----:B------:R-:W-:Y:S01]  /*0ac0*/  ISETP.NE.AND.EX P0, PT, RZ, UR9, PT, P0 ;  /* 0x00000009ff007c0c */ /* 0x000fe2000bf05300 */
[----:B------:R-:W-:Y:S02]  /*0ad0*/  USHF.R.U64 UR23, UR19, UR17, UR10 ;  /* 0x0000001113177299 */ /* 0x000fe4000800120a */
[----:B------:R-:W-:Y:S01]  /*0ae0*/  USHF.R.U32.HI UR10, URZ, UR17, UR10 ;  /* 0x000000113f0a7299 */ /* 0x000fe2000801160a */
[----:B------:R-:W-:Y:S01]  /*0af0*/  UMOV UR16, 0x1 ;  /* 0x0000000100107882 */ /* 0x000fe20000000000 */
[----:B------:R-:W-:Y:S02]  /*0b00*/  UIADD3 UR12, -UR12, URZ, URZ ;  /* 0x0000003f0c0c7290 */ /* 0x000fe4000fffe13f */
[----:B------:R-:W-:-:S02]  /*0b10*/  USHF.R.U64 UR24, UR23, UR21, UR10 ;  /* 0x0000001517187299 */ /* 0x000fc4000800120a */
[----:B------:R-:W-:Y:S01]  /*0b20*/  USHF.L.U32 UR6, UR16, UR21, URZ ;  /* 0x0000001510067299 */ /* 0x000fe2000800063f */
[----:B------:R-:W-:Y:S01]  /*0b30*/  ULDC UR13, c[0x0][0x144] ;  /* 0x00005100000d7ab9 */ /* 0x000fe20000000800 */
[----:B------:R-:W-:Y:S01]  /*0b40*/  ULDC UR5, c[0x0][0x600] ;  /* 0x0001800000057ab9 */ /* 0x000fe20000000800 */
[----:B------:R-:W-:Y:S02]  /*0b50*/  ULOP3.LUT UR16, URZ, UR11, URZ, 0x33, !UPT ;  /* 0x0000000b3f107292 */ /* 0x000fe4000f8e333f */
[----:B------:R-:W-:Y:S02]  /*0b60*/  USHF.R.U32.HI UR11, URZ, UR21, UR10 ;  /* 0x000000153f0b7299 */ /* 0x000fe4000801160a */
[----:B------:R-:W-:Y:S02]  /*0b70*/  UIADD3 UR18, UR5, -0x1, URZ ;  /* 0xffffffff05127890 */ /* 0x000fe4000fffe03f */
[----:B------:R-:W-:Y:S02]  /*0b80*/  UIADD3 UR20, -UR14, URZ, URZ ;  /* 0x0000003f0e147290 */ /* 0x000fe4000fffe13f */
[----:B------:R-:W-:Y:S01]  /*0b90*/  UIMAD UR4, UR13, UR12, UR4 ;  /* 0x0000000c0d0472a4 */ /* 0x000fe2000f8e0204 */
[----:B------:R-:W-:Y:S01]  /*0ba0*/  ULDC UR25, c[0x0][0x148] ;  /* 0x0000520000197ab9 */ /* 0x000fe20000000800 */
[----:B------:R-:W-:Y:S01]  /*0bb0*/  ULDC UR21, c[0x0][0x648] ;  /* 0x0001920000157ab9 */ /* 0x000fe20000000800 */
[----:B------:R-:W-:Y:S01]  /*0bc0*/  ULDC UR22, c[0x0][0x638] ;  /* 0x00018e0000167ab9 */ /* 0x000fe20000000800 */
[----:B------:R-:W-:Y:S01]  /*0bd0*/  UMOV UR10, UR24 ;  /* 0x00000018000a7c82 */ /* 0x000fe20008000000 */
[----:B------:R-:W-:Y:S07]  /*0be0*/  @!P0 BRA `(.L_x_6) ;  /* 0x0000000000308947 */ /* 0x000fee0003800000 */
[----:B------:R-:W-:Y:S02]  /*0bf0*/  ULDC UR14, c[0x0][0x64c] ;  /* 0x00019300000e7ab9 */ /* 0x000fe40000000800 */
        /* <DEDUP_REMOVED lines=8> */
[----:B------:R-:W-:-:S07]  /*0c80*/  UIMAD.WIDE.U32.X UR8, UR17, UR9, UR14, UP0 ;  /* 0x00000009110872a5 */ /* 0x000fce00080e040e */
[----:B------:R-:W-:Y:S01]  /*0c90*/  UMOV UR10, UR8 ;  /* 0x00000008000a7c82 */ /* 0x000fe20008000000 */
[----:B------:R-:W-:-:S05]  /*0ca0*/  UMOV UR11, UR9 ;  /* 0x00000009000b7c82 */ /* 0x000fca0008000000 */
.L_x_6:
[----:B------:R-:W-:Y:S01]  /*0cb0*/  UISETP.NE.AND UP0, UPT, UR42, URZ, UPT ;  /* 0x0000003f2a00728c */ /* 0x000fe2000bf05270 */
[----:B------:R-:W-:Y:S01]  /*0cc0*/  IMAD.MOV.U32 R0, RZ, RZ, 0x1 ;  /* 0x00000001ff007424 */ /* 0x000fe200078e00ff */
[----:B------:R-:W-:Y:S02]  /*0cd0*/  USHF.R.U64 UR8, UR10, UR21, UR11 ;  /* 0x000000150a087299 */ /* 0x000fe4000800120b */
[----:B------:R-:W-:Y:S02]  /*0ce0*/  ULOP3.LUT UR16, UR23, UR16, URZ, 0xc0, !UPT ;  /* 0x0000001017107292 */ /* 0x000fe4000f8ec03f */
[----:B------:R-:W-:Y:S02]  /*0cf0*/  ULOP3.LUT UR18, UR19, UR18, URZ, 0xc0, !UPT ;  /* 0x0000001213127292 */ /* 0x000fe4000f8ec03f */
[----:B------:R-:W-:-:S03]  /*0d00*/  UIMAD UR16, UR6, UR8, UR16 ;  /* 0x00000008061072a4 */ /* 0x000fc6000f8e0210 */
[----:B------:R-:W-:Y:S02]  /*0d10*/  @UP0 UIMAD UR4, UR25, UR20, UR7 ;  /* 0x00000014190402a4 */ /* 0x000fe4000f8e0207 */
[----:B------:R-:W-:-:S04]  /*0d20*/  UIADD3 UR7, -UR8, URZ, URZ ;  /* 0x0000003f08077290 */ /* 0x000fc8000fffe13f */
[----:B------:R-:W-:-:S03]  /*0d30*/  UIMAD UR6, UR7, UR22, UR24 ;  /* 0x00000016070672a4 */ /* 0x000fc6000f8e0218 */
[----:B------:R-:W-:Y:S01]  /*0d40*/  ULDC UR7, c[0x0][0x610] ;  /* 0x0001840000077ab9 */ /* 0x000fe20000000800 */
[----:B------:R-:W-:Y:S02]  /*0d50*/  UIMAD UR6, UR6, UR5, UR18 ;  /* 0x00000005060672a4 */ /* 0x000fe4000f8e0212 */
[----:B------:R-:W-:-:S04]  /*0d60*/  UIMAD UR4, UR16, UR7, UR4 ;  /* 0x00000007100472a4 */ /* 0x000fc8000f8e0204 */
[----:B------:R-:W-:Y:S02]  /*0d70*/  USEL UR41, UR6, UR4, !UP0 ;  /* 0x0000000406297287 */ /* 0x000fe4000c000000 */
[----:B------:R-:W-:-:S12]  /*0d80*/  USEL UR45, UR4, UR6, !UP0 ;  /* 0x00000006042d7287 */ /* 0x000fd8000c000000 */
.L_x_4:
[----:B------:R-:W-:-:S08]  /*0d90*/  NOP ;  /* 0x0000000000007918 */ /* 0x000fd00000000000 */
[----:B------:R-:W0:Y:S02]  /*0da0*/  USETMAXREG.TRY_ALLOC.CTAPOOL UP0, 0xf0 ;  /* 0x000000f0000079c8 */ /* 0x000e240008000600 */
[----:B0-----:R-:W-:-:S13]  /*0db0*/  PLOP3.LUT P0, PT, PT, PT, UP0, 0x80, 0x0 ;  /* 0x000000000000781c */ /* 0x001fda0003f0f008 */
[----:B------:R-:W-:Y:S05]  /*0dc0*/  @!P0 BRA `(.L_x_4) ;  /* 0xfffffffc00f08947 */ /* 0x000fea000383ffff */
[----:B------:R-:W-:Y:S01]  /*0dd0*/  ULDC.64 UR4, c[0x0][0x598] ;  /* 0x0001660000047ab9 */ /* 0x000fe20000000a00 */
[----:B------:R-:W-:Y:S01]  /*0de0*/  ULDC.64 UR36, c[0x0][0x208] ;  /* 0x0000820000247ab9 */ /* 0x000fe20000000a00 */
[----:B------:R-:W-:-:S04]  /*0df0*/  ISETP.NE.U32.AND P0, PT, RZ, UR4, PT ;  /* 0x00000004ff007c0c */ /* 0x000fc8000bf05070 */
[----:B------:R-:W-:-:S13]  /*0e00*/  ISETP.NE.AND.EX P0, PT, RZ, UR5, PT, P0 ;  /* 0x00000005ff007c0c */ /* 0x000fda000bf05300 */
[----:B------:R-:W-:Y:S05]  /*0e10*/  @!P0 BRA `(.L_x_7) ;  /* 0x00000000001c8947 */ /* 0x000fea0003800000 */
[----:B------:R-:W0:Y:S02]  /*0e20*/  LDC.64 R2, c[0x0][0x598] ;  /* 0x00016600ff027b82 */ /* 0x000e240000000a00 */
[----:B0-----:R-:W2:Y:S02]  /*0e30*/  LDG.E.64 R2, desc[UR36][R2.64] ;  /* 0x0000002402027981 */ /* 0x001ea4000c1e1b00 */
[----:B--2---:R-:W-:-:S04]  /*0e40*/  ISETP.NE.U32.AND P0, PT, R2, RZ, PT ;  /* 0x000000ff0200720c */ /* 0x004fc80003f05070 */
[----:B------:R-:W-:-:S13]  /*0e50*/  ISETP.NE.AND.EX P0, PT, R3, RZ, PT, P0 ;  /* 0x000000ff0300720c */ /* 0x000fda0003f05300 */
[----:B------:R-:W-:Y:S05]  /*0e60*/  @!P0 BRA `(.L_x_7) ;  /* 0x0000000000088947 */ /* 0x000fea0003800000 */
[----:B------:R0:W5:Y:S01]  /*0e70*/  LD.E R2, desc[UR36][R2.64] ;  /* 0x0000002402027980 */ /* 0x000162000c101900 */
[----:B------:R-:W-:Y:S05]  /*0e80*/  BRA `(.L_x_8) ;  /* 0x0000000000247947 */ /* 0x000fea0003800000 */
.L_x_7:
[----:B------:R-:W-:Y:S02]  /*0e90*/  ULDC.64 UR4, c[0x0][0x588] ;  /* 0x0001620000047ab9 */ /* 0x000fe40000000a00 */
[----:B------:R-:W-:-:S04]  /*0ea0*/  ISETP.NE.U32.AND P0, PT, RZ, UR4, PT ;  /* 0x00000004ff007c0c */ /* 0x000fc8000bf05070 */
[----:B------:R-:W-:-:S13]  /*0eb0*/  ISETP.NE.AND.EX P0, PT, RZ, UR5, PT, P0 ;  /* 0x00000005ff007c0c */ /* 0x000fda000bf05300 */
[----:B------:R-:W-:Y:S05]  /*0ec0*/  @!P0 BRA `(.L_x_9) ;  /* 0x00000000000c8947 */ /* 0x000fea0003800000 */
[----:B------:R-:W0:Y:S02]  /*0ed0*/  LDC.64 R2, c[0x0][0x588] ;  /* 0x00016200ff027b82 */ /* 0x000e240000000a00 */
[----:B0-----:R1:W5:Y:S01]  /*0ee0*/  LDG.E R2, desc[UR36][R2.64] ;  /* 0x0000002402027981 */ /* 0x001362000c1e1900 */
[----:B------:R-:W-:Y:S05]  /*0ef0*/  BRA `(.L_x_8) ;  /* 0x0000000000087947 */ /* 0x000fea0003800000 */
.L_x_9:
[----:B------:R-:W-:Y:S02]  /*0f00*/  ULDC UR4, c[0x0][0x580] ;  /* 0x0001600000047ab9 */ /* 0x000fe40000000800 */
[----:B------:R-:W-:-:S07]  /*0f10*/  IMAD.U32 R2, RZ, RZ, UR4 ;  /* 0x00000004ff027e24 */ /* 0x000fce000f8e00ff */
.L_x_8:
[----:B------:R-:W-:Y:S02]  /*0f20*/  ULDC.64 UR4, c[0x0][0x5a0] ;  /* 0x0001680000047ab9 */ /* 0x000fe40000000a00 */
[----:B------:R-:W-:-:S04]  /*0f30*/  ISETP.NE.U32.AND P0, PT, RZ, UR4, PT ;  /* 0x00000004ff007c0c */ /* 0x000fc8000bf05070 */
[----:B------:R-:W-:-:S13]  /*0f40*/  ISETP.NE.AND.EX P0, PT, RZ, UR5, PT, P0 ;  /* 0x00000005ff007c0c */ /* 0x000fda000bf05300 */
[----:B------:R-:W-:Y:S05]  /*0f50*/  @!P0 BRA `(.L_x_10) ;  /* 0x00000000001c8947 */ /* 0x000fea0003800000 */
[----:B------:R-:W2:Y:S02]  /*0f60*/  LDC.64 R4, c[0x0][0x5a0] ;  /* 0x00016800ff047b82 */ /* 0x000ea40000000a00 */
[----:B--2---:R-:W2:Y:S02]  /*0f70*/  LDG.E.64 R4, desc[UR36][R4.64] ;  /* 0x0000002404047981 */ /* 0x004ea4000c1e1b00 */
[----:B--2---:R-:W-:-:S04]  /*0f80*/  ISETP.NE.U32.AND P0, PT, R4, RZ, PT ;  /* 0x000000ff0400720c */ /* 0x004fc80003f05070 */
[----:B------:R-:W-:-:S13]  /*0f90*/  ISETP.NE.AND.EX P0, PT, R5, RZ, PT, P0 ;  /* 0x000000ff0500720c */ /* 0x000fda0003f05300 */
[----:B------:R-:W-:Y:S05]  /*0fa0*/  @!P0 BRA `(.L_x_10) ;  /* 0x0000000000088947 */ /* 0x000fea0003800000 */
[----:B------:R2:W5:Y:S01]  /*0fb0*/  LD.E R16, desc[UR36][R4.64] ;  /* 0x0000002404107980 */ /* 0x000562000c101900 */
[----:B------:R-:W-:Y:S05]  /*0fc0*/  BRA `(.L_x_11) ;  /* 0x0000000000247947 */ /* 0x000fea0003800000 */
.L_x_10:
[----:B------:R-:W-:Y:S02]  /*0fd0*/  ULDC.64 UR4, c[0x0][0x590] ;  /* 0x0001640000047ab9 */ /* 0x000fe40000000a00 */
[----:B------:R-:W-:-:S04]  /*0fe0*/  ISETP.NE.U32.AND P0, PT, RZ, UR4, PT ;  /* 0x00000004ff007c0c */ /* 0x000fc8000bf05070 */
[----:B------:R-:W-:-:S13]  /*0ff0*/  ISETP.NE.AND.EX P0, PT, RZ, UR5, PT, P0 ;  /* 0x00000005ff007c0c */ /* 0x000fda000bf05300 */
[----:B------:R-:W-:Y:S05]  /*1000*/  @!P0 BRA `(.L_x_12) ;  /* 0x00000000000c8947 */ /* 0x000fea0003800000 */
[----:B------:R-:W2:Y:S02]  /*1010*/  LDC.64 R16, c[0x0][0x590] ;  /* 0x00016400ff107b82 */ /* 0x000ea40000000a00 */
[----:B--2---:R3:W5:Y:S01]  /*1020*/  LDG.E R16, desc[UR36][R16.64] ;  /* 0x0000002410107981 */ /* 0x004762000c1e1900 */
[----:B------:R-:W-:Y:S05]  /*1030*/  BRA `(.L_x_11) ;  /* 0x0000000000087947 */ /* 0x000fea0003800000 */
.L_x_12:
[----:B------:R-:W-:Y:S02]  /*1040*/  ULDC UR4, c[0x0][0x584] ;  /* 0x0001610000047ab9 */ /* 0x000fe40000000800 */
[----:B------:R-:W-:-:S07]  /*1050*/  IMAD.U32 R16, RZ, RZ, UR4 ;  /* 0x00000004ff107e24 */ /* 0x000fce000f8e00ff */
.L_x_11:
[----:B------:R-:W-:-:S13]  /*1060*/  LOP3.LUT P0, RZ, R0, 0xff, RZ, 0xc0, !PT ;  /* 0x000000ff00ff7812 */ /* 0x000fda000780c0ff */
[----:B------:R-:W-:Y:S05]  /*1070*/  @!P0 EXIT ;  /* 0x000000000000894d */ /* 0x000fea0003800000 */
[----:B------:R-:W-:Y:S01]  /*1080*/  ULDC UR4, c[0x0][0x28c] ;  /* 0x0000a30000047ab9 */ /* 0x000fe20000000800 */
[----:B------:R-:W-:Y:S01]  /*1090*/  UMOV UR38, URZ ;  /* 0x0000003f00267c82 */ /* 0x000fe20008000000 */
[----:B------:R-:W-:Y:S01]  /*10a0*/  UIADD3 UR4, UR4, 0x7f, URZ ;  /* 0x0000007f04047890 */ /* 0x000fe2000fffe03f */
[----:B------:R-:W-:-:S03]  /*10b0*/  UMOV UR39, URZ ;  /* 0x0000003f00277c82 */ /* 0x000fc60008000000 */
[----:B------:R-:W-:-:S04]  /*10c0*/  USHF.R.S32.HI UR5, URZ, 0x1f, UR4 ;  /* 0x0000001f3f057899 */ /* 0x000fc80008011404 */
[----:B------:R-:W-:-:S04]  /*10d0*/  ULEA.HI UR5, UR5, UR4, URZ, 0x7 ;  /* 0x0000000405057291 */ /* 0x000fc8000f8f383f */
[----:B------:R-:W-:-:S12]  /*10e0*/  USHF.R.S32.HI UR40, URZ, 0x7, UR5 ;  /* 0x000000073f287899 */ /* 0x000fd80008011405 */
.L_x_557:
[----:B01----:R-:W0:Y:S01]  /*10f0*/  S2R R3, SR_CgaCtaId ;  /* 0x0000000000037919 */ /* 0x003e220000008800 */
[----:B------:R-:W-:-:S04]  /*1100*/  MOV R0, 0x400 ;  /* 0x0000040000007802 */ /* 0x000fc80000000f00 */
[----:B0-----:R-:W-:-:S05]  /*1110*/  LEA R0, R3, R0, 0x18 ;  /* 0x0000000003007211 */ /* 0x001fca00078ec0ff */
[----:B------:R-:W-:-:S05]  /*1120*/  VIADD R0, R0, 0x800 ;  /* 0x0000080000007836 */ /* 0x000fca0000000000 */
[----:B------:R-:W-:-:S13]  /*1130*/  LOP3.LUT P0, RZ, R0, 0x3ff, RZ, 0xc0, !PT ;  /* 0x000003ff00ff7812 */ /* 0x000fda000780c0ff */
[----:B---34-:R-:W-:Y:S05]  /*1140*/  @!P0 BRA `(.L_x_13) ;  /* 0x0000000000408947 */ /* 0x018fea0003800000 */
[----:B------:R-:W-:Y:S01]  /*1150*/  MOV R0, 0x0 ;  /* 0x0000000000007802 */ /* 0x000fe20000000f00 */
[----:B------:R-:W-:Y:S01]  /*1160*/  ULDC.64 UR4, c[0x4][0x70] ;  /* 0x01001c0000047ab9 */ /* 0x000fe20000000a00 */
[----:B------:R-:W-:Y:S01]  /*1170*/  ULDC.64 UR6, c[0x4][0x8] ;  /* 0x0100020000067ab9 */ /* 0x000fe20000000a00 */
[----:B--2---:R-:W-:Y:S01]  /*1180*/  IMAD.U32 R4, RZ, RZ, UR4 ;  /* 0x00000004ff047e24 */ /* 0x004fe2000f8e00ff */
[----:B------:R0:W1:Y:S01]  /*1190*/  LDC.64 R14, c[0x4][R0] ;  /* 0x01000000000e7b82 */ /* 0x0000620000000a00 */
[----:B------:R-:W-:Y:S01]  /*11a0*/  IMAD.U32 R5, RZ, RZ, UR5 ;  /* 0x00000005ff057e24 */ /* 0x000fe2000f8e00ff */
[----:B------:R-:W-:Y:S01]  /*11b0*/  ULDC.64 UR4, c[0x4][0x78] ;  /* 0x01001e0000047ab9 */ /* 0x000fe20000000a00 */
[----:B------:R-:W-:Y:S02]  /*11c0*/  IMAD.U32 R10, RZ, RZ, UR6 ;  /* 0x00000006ff0a7e24 */ /* 0x000fe4000f8e00ff */
[----:B------:R-:W-:Y:S02]  /*11d0*/  IMAD.U32 R6, RZ, RZ, UR4 ;  /* 0x00000004ff067e24 */ /* 0x000fe4000f8e00ff */
[----:B------:R-:W-:-:S02]  /*11e0*/  IMAD.U32 R7, RZ, RZ, UR5 ;  /* 0x00000005ff077e24 */ /* 0x000fc4000f8e00ff */
[----:B------:R-:W-:Y:S02]  /*11f0*/  IMAD.U32 R11, RZ, RZ, UR7 ;  /* 0x00000007ff0b7e24 */ /* 0x000fe4000f8e00ff */
[----:B------:R-:W-:Y:S02]  /*1200*/  IMAD.MOV.U32 R8, RZ, RZ, 0x70 ;  /* 0x00000070ff087424 */ /* 0x000fe400078e00ff */
[----:B------:R-:W-:Y:S02]  /*1210*/  IMAD.MOV.U32 R12, RZ, RZ, 0x1 ;  /* 0x00000001ff0c7424 */ /* 0x000fe400078e00ff */
[----:B0-----:R-:W-:-:S07]  /*1220*/  IMAD.MOV.U32 R13, RZ, RZ, RZ ;  /* 0x000000ffff0d7224 */ /* 0x001fce00078e00ff */
[----:B------:R-:W-:-:S07]  /*1230*/  LEPC R20, `(.L_x_13) ;  /* 0x000000001014794e */ /* 0x000fce0000000000 */
[----:B-1-3-5:R-:W-:Y:S05]  /*1240*/  CALL.ABS.NOINC R14 ;  /* 0x000000000e007343 */ /* 0x02afea0003c00000 */
.L_x_13:
[----:B------:R-:W0:Y:S01]  /*1250*/  S2R R3, SR_CgaCtaId ;  /* 0x0000000000037919 */ /* 0x000e220000008800 */
[----:B------:R-:W-:-:S04]  /*1260*/  MOV R0, 0x400 ;  /* 0x0000040000007802 */ /* 0x000fc80000000f00 */
[----:B0-----:R-:W-:-:S05]  /*1270*/  LEA R0, R3, R0, 0x18 ;  /* 0x0000000003007211 */ /* 0x001fca00078ec0ff */
[----:B------:R-:W-:-:S05]  /*1280*/  VIADD R18, R0, 0x18800 ;  /* 0x0001880000127836 */ /* 0x000fca0000000000 */
[----:B------:R-:W-:-:S13]  /*1290*/  LOP3.LUT P0, RZ, R18, 0x3ff, RZ, 0xc0, !PT ;  /* 0x000003ff12ff7812 */ /* 0x000fda000780c0ff */
[----:B------:R-:W-:Y:S05]  /*12a0*/  @!P0 BRA `(.L_x_14) ;  /* 0x00000000007c8947 */ /* 0x000fea0003800000 */
[----:B---3--:R-:W-:Y:S01]  /*12b0*/  MOV R17, 0x0 ;  /* 0x0000000000117802 */ /* 0x008fe20000000f00 */
        /* <DEDUP_REMOVED lines=14> */
[----:B-1---5:R-:W-:Y:S05]  /*13a0*/  CALL.ABS.NOINC R14 ;  /* 0x000000000e007343 */ /* 0x022fea0003c00000 */
.L_x_15:
[----:B------:R0:W1:Y:S01]  /*13b0*/  LDC.64 R14, c[0x4][R17] ;  /* 0x01000000110e7b82 */ /* 0x0000620000000a00 */
[----:B------:R-:W-:Y:S01]  /*13c0*/  ULDC.64 UR4, c[0x4][0x70] ;  /* 0x01001c0000047ab9 */ /* 0x000fe20000000a00 */
[----:B------:R-:W-:Y:S01]  /*13d0*/  ULDC.64 UR6, c[0x4][0x10] ;  /* 0x0100040000067ab9 */ /* 0x000fe20000000a00 */
[----:B------:R-:W-:Y:S02]  /*13e0*/  IMAD.U32 R4, RZ, RZ, UR4 ;  /* 0x00000004ff047e24 */ /* 0x000fe4000f8e00ff */
        /* <DEDUP_REMOVED lines=10> */
[----:B-1----:R-:W-:Y:S05]  /*1490*/  CALL.ABS.NOINC R14 ;  /* 0x000000000e007343 */ /* 0x002fea0003c00000 */
.L_x_14:
[----:B---3--:R-:W0:Y:S01]  /*14a0*/  S2R R17, SR_TID.X ;  /* 0x0000000000117919 */ /* 0x008e220000002100 */
[----:B------:R-:W-:-:S06]  /*14b0*/  ULOP3.LUT UR4, UR43, 0x1, URZ, 0xfc, !UPT ;  /* 0x000000012b047892 */ /* 0x000fcc000f8efc3f */
[----:B------:R-:W-:Y:S01]  /*14c0*/  IMAD.U32 R0, RZ, RZ, UR4 ;  /* 0x00000004ff007e24 */ /* 0x000fe2000f8e00ff */
[----:B------:R-:W-:-:S04]  /*14d0*/  UMOV UR4, 0xffffffff ;  /* 0xffffffff00047882 */ /* 0x000fc80000000000 */
[----:B------:R-:W-:Y:S02]  /*14e0*/  ISETP.NE.AND P0, PT, R0, 0x3, PT ;  /* 0x000000030000780c */ /* 0x000fe40003f05270 */
[----:B0-----:R-:W-:-:S04]  /*14f0*/  LOP3.LUT R13, R17, 0x80, RZ, 0xc0, !PT ;  /* 0x00000080110d7812 */ /* 0x001fc800078ec0ff */
[----:B------:R-:W-:Y:S01]  /*1500*/  SHF.R.U32.HI R13, RZ, 0x7, R13 ;  /* 0x00000007ff0d7819 */ /* 0x000fe2000001160d */
[----:B------:R-:W-:Y:S06]  /*1510*/  BRA.DIV UR4, `(.L_x_16) ;  /* 0x00000262043c7947 */ /* 0x000fec000b800000 */
.L_x_584:
[----:B------:R-:W-:Y:S05]  /*1520*/  @!P0 BRA `(.L_x_17) ;  /* 0x0000000000048947 */ /* 0x000fea0003800000 */
[----:B------:R-:W-:Y:S01]  /*1530*/  BPT.TRAP 0x1 ;  /* 0x000000040000795c */ /* 0x000fe20000300000 */
.L_x_17:
[----:B------:R-:W0:Y:S01]  /*1540*/  S2UR UR5, SR_CgaCtaId ;  /* 0x00000000000579c3 */ /* 0x000e220000008800 */
[----:B------:R-:W-:Y:S01]  /*1550*/  UMOV UR4, 0x400 ;  /* 0x0000040000047882 */ /* 0x000fe20000000000 */
[----:B------:R-:W-:Y:S02]  /*1560*/  IMAD.U32 R0, RZ, RZ, UR38 ;  /* 0x00000026ff007e24 */ /* 0x000fe4000f8e00ff */
[----:B------:R-:W-:-:S03]  /*1570*/  IMAD.U32 R3, RZ, RZ, UR39 ;  /* 0x00000027ff037e24 */ /* 0x000fc6000f8e00ff */
[----:B------:R-:W-:Y:S01]  /*1580*/  SHF.L.U32 R0, R0, 0x1f, RZ ;  /* 0x0000001f00007819 */ /* 0x000fe200000006ff */
[----:B0-----:R-:W-:-:S06]  /*1590*/  ULEA UR4, UR5, UR4, 0x18 ;  /* 0x0000000405047291 */ /* 0x001fcc000f8ec03f */
[----:B------:R-:W-:-:S04]  /*15a0*/  IMAD.U32 R6, RZ, RZ, UR4 ;  /* 0x00000004ff067e24 */ /* 0x000fc8000f8e00ff */
[----:B------:R-:W-:-:S04]  /*15b0*/  IMAD R3, R3, 0x8, R6 ;  /* 0x0000000803037824 */ /* 0x000fc800078e0206 */
[----:B------:R0:W1:Y:S01]  /*15c0*/  SYNCS.PHASECHK.TRANS64.TRYWAIT P1, [R3+URZ], R0 ;  /* 0x00000000030075a7 */ /* 0x000062000802017f */
[----:B------:R-:W-:Y:S05]  /*15d0*/  @!P0 BRA `(.L_x_18) ;  /* 0x0000000000048947 */ /* 0x000fea0003800000 */
[----:B------:R-:W-:Y:S01]  /*15e0*/  BPT.TRAP 0x1 ;  /* 0x000000040000795c */ /* 0x000fe20000300000 */
.L_x_18:
[----:B-1----:R-:W-:Y:S05]  /*15f0*/  @P1 BRA `(.L_x_19) ;  /* 0x0000000000081947 */ /* 0x002fea0003800000 */
[----:B------:R-:W1:Y:S02]  /*1600*/  SYNCS.PHASECHK.TRANS64.TRYWAIT P1, [R3+URZ], R0 ;  /* 0x00000000030075a7 */ /* 0x000e64000802017f */
[----:B-1----:R-:W-:Y:S05]  /*1610*/  @!P1 BRA `(.L_x_20) ;  /* 0x0000026000189947 */ /* 0x002fea0003800000 */
.L_x_19:
[----:B------:R-:W-:-:S04]  /*1620*/  UIADD3 UR4, UR39, 0x1, URZ ;  /* 0x0000000127047890 */ /* 0x000fc8000fffe03f */
[----:B------:R-:W-:Y:S02]  /*1630*/  UISETP.NE.AND UP0, UPT, UR4, 0x3, UPT ;  /* 0x000000030400788c */ /* 0x000fe4000bf05270 */
[----:B------:R-:W-:Y:S02]  /*1640*/  IMAD.U32 R8, RZ, RZ, UR4 ;  /* 0x00000004ff087e24 */ /* 0x000fe4000f8e00ff */
[----:B------:R-:W-:Y:S02]  /*1650*/  USEL UR4, URZ, 0x1, UP0 ;  /* 0x000000013f047887 */ /* 0x000fe40008000000 */
[----:B------:R-:W-:Y:S02]  /*1660*/  PLOP3.LUT P1, PT, PT, PT, UP0, 0x80, 0x0 ;  /* 0x000000000000781c */ /* 0x000fe40003f2f008 */
[----:B------:R-:W-:Y:S02]  /*1670*/  ULOP3.LUT UR4, UR38, UR4, URZ, 0x3c, !UPT ;  /* 0x0000000426047292 */ /* 0x000fe4000f8e3c3f */
[----:B------:R-:W-:-:S04]  /*1680*/  SEL R8, R8, RZ, P1 ;  /* 0x000000ff08087207 */ /* 0x000fc80000800000 */
[----:B------:R-:W-:Y:S01]  /*1690*/  IMAD.U32 R9, RZ, RZ, UR4 ;  /* 0x00000004ff097e24 */ /* 0x000fe2000f8e00ff */
[----:B------:R-:W-:Y:S06]  /*16a0*/  @!P0 BRA `(.L_x_21) ;  /* 0x0000000000048947 */ /* 0x000fec0003800000 */
[----:B------:R-:W-:Y:S01]  /*16b0*/  BPT.TRAP 0x1 ;  /* 0x000000040000795c */ /* 0x000fe20000300000 */
.L_x_21:
[----:B------:R-:W2:Y:S01]  /*16c0*/  S2R R7, SR_TID.X ;  /* 0x0000000000077919 */ /* 0x000ea20000002100 */
[----:B------:R-:W-:Y:S01]  /*16d0*/  USHF.L.U32 UR4, UR39, 0xf, URZ ;  /* 0x0000000f27047899 */ /* 0x000fe2000800063f */
[----:B------:R-:W-:Y:S02]  /*16e0*/  IMAD.MOV.U32 R20, RZ, RZ, 0x90 ;  /* 0x00000090ff147424 */ /* 0x000fe400078e00ff */
[----:B------:R-:W-:Y:S02]  /*16f0*/  IMAD.U32 R22, RZ, RZ, UR40 ;  /* 0x00000028ff167e24 */ /* 0x000fe4000f8e00ff */
[C---:B--2---:R-:W-:Y:S01]  /*1700*/  IMAD.SHL.U32 R5, R7.reuse, 0x200, RZ ;  /* 0x0000020007057824 */ /* 0x044fe200078e00ff */
[C---:B01----:R-:W-:Y:S02]  /*1710*/  LOP3.LUT R0, R7.reuse, 0x2, RZ, 0xc0, !PT ;  /* 0x0000000207007812 */ /* 0x043fe400078ec0ff */
[----:B------:R-:W-:Y:S02]  /*1720*/  LOP3.LUT R4, R7, 0xe0, RZ, 0xc0, !PT ;  /* 0x000000e007047812 */ /* 0x000fe400078ec0ff */
[----:B------:R-:W-:Y:S01]  /*1730*/  LOP3.LUT R5, R5, 0x200, RZ, 0xc0, !PT ;  /* 0x0000020005057812 */ /* 0x000fe200078ec0ff */
[----:B------:R-:W-:Y:S01]  /*1740*/  IMAD.SHL.U32 R0, R0, 0x200, RZ ;  /* 0x0000020000007824 */ /* 0x000fe200078e00ff */
[----:B------:R-:W-:-:S02]  /*1750*/  SHF.R.U32.HI R3, RZ, 0x2, R7 ;  /* 0x00000002ff037819 */ /* 0x000fc40000011607 */
[----:B------:R-:W-:Y:S01]  /*1760*/  LEA.HI R4, R4, R5, RZ, 0x1f ;  /* 0x0000000504047211 */ /* 0x000fe200078ff8ff */
[----:B------:R-:W-:Y:S01]  /*1770*/  IMAD.SHL.U32 R5, R7, 0x40, RZ ;  /* 0x0000004007057824 */ /* 0x000fe200078e00ff */
[----:B------:R-:W-:Y:S02]  /*1780*/  LOP3.LUT R3, R3, 0x7, RZ, 0xc0, !PT ;  /* 0x0000000703037812 */ /* 0x000fe400078ec0ff */
[----:B------:R-:W-:Y:S01]  /*1790*/  R2P PR, R7, 0x60 ;  /* 0x0000006007007804 */ /* 0x000fe20000000000 */
[----:B------:R-:W-:Y:S01]  /*17a0*/  IMAD.MOV.U32 R7, RZ, RZ, 0x120 ;  /* 0x00000120ff077424 */ /* 0x000fe200078e00ff */
[----:B------:R-:W-:Y:S02]  /*17b0*/  LOP3.LUT R3, R0, 0xfffffe00, R3, 0xe2, !PT ;  /* 0xfffffe0000037812 */ /* 0x000fe400078ee203 */
[----:B------:R-:W-:Y:S02]  /*17c0*/  LOP3.LUT R4, R4, 0x40, R5, 0x78, !PT ;  /* 0x0000004004047812 */ /* 0x000fe400078e7805 */
[----:B------:R-:W-:-:S02]  /*17d0*/  SEL R20, R20, 0x70, !P5 ;  /* 0x0000007014147807 */ /* 0x000fc40006800000 */
[----:B------:R-:W-:Y:S01]  /*17e0*/  LOP3.LUT R19, R3, R4, RZ, 0xfc, !PT ;  /* 0x0000000403137212 */ /* 0x000fe200078efcff */
[----:B------:R-:W-:Y:S01]  /*17f0*/  IMAD R3, R8, 0x8, R6 ;  /* 0x0000000808037824 */ /* 0x000fe200078e0206 */
[----:B------:R-:W-:Y:S02]  /*1800*/  SEL R7, R7, 0xe0, !P6 ;  /* 0x000000e007077807 */ /* 0x000fe40007000000 */
[----:B------:R-:W-:Y:S02]  /*1810*/  LOP3.LUT R5, R19, UR4, RZ, 0xfc, !PT ;  /* 0x0000000413057c12 */ /* 0x000fe4000f8efcff */
[----:B------:R-:W-:Y:S02]  /*1820*/  SHF.L.U32 R0, R9, 0x1f, RZ ;  /* 0x0000001f09007819 */ /* 0x000fe400000006ff */
[----:B------:R-:W-:Y:S01]  /*1830*/  ISETP.NE.AND P2, PT, R22, 0x1, PT ;  /* 0x000000011600780c */ /* 0x000fe20003f45270 */
[----:B------:R-:W-:Y:S01]  /*1840*/  IMAD.IADD R5, R6, 0x1, R5 ;  /* 0x0000000106057824 */ /* 0x000fe200078e0205 */
[----:B------:R0:W1:Y:S11]  /*1850*/  SYNCS.PHASECHK.TRANS64.TRYWAIT P1, [R3+URZ], R0 ;  /* 0x00000000030075a7 */ /* 0x000076000802017f */
[----:B------:R-:W-:Y:S05]  /*1860*/  WARPSYNC.ALL ;  /* 0x0000000000007948 */ /* 0x000fea0003800000 */
[C---:B------:R-:W-:Y:S01]  /*1870*/  IMAD.IADD R82, R5.reuse, 0x1, R20 ;  /* 0x0000000105527824 */ /* 0x040fe200078e0214 */
[----:B------:R-:W-:Y:S01]  /*1880*/  LDS.U8 R10, [R5+0x808] ;  /* 0x00080800050a7984 */ /* 0x000fe20000000000 */
[----:B------:R-:W-:Y:S02]  /*1890*/  IMAD.IADD R61, R5, 0x1, R7 ;  /* 0x00000001053d7824 */ /* 0x000fe400078e0207 */
[----:B------:R-:W-:Y:S01]  /*18a0*/  IMAD.IADD R63, R7, 0x1, R82 ;  /* 0x00000001073f7824 */ /* 0x000fe200078e0252 */
[----:B------:R-:W-:Y:S04]  /*18b0*/  LDS.U8 R12, [R5+0x1000] ;  /* 0x00100000050c7984 */ /* 0x000fe80000000000 */
[----:B------:R-:W2:Y:S04]  /*18c0*/  LDS.U8 R15, [R82+0x808] ;  /* 0x00080800520f7984 */ /* 0x000ea80000000000 */
[----:B------:R-:W3:Y:S04]  /*18d0*/  LDS.U8 R21, [R82+0x1000] ;  /* 0x0010000052157984 */ /* 0x000ee80000000000 */
[----:B------:R-:W4:Y:S04]  /*18e0*/  LDS.U8 R17, [R61+0x808] ;  /* 0x000808003d117984 */ /* 0x000f280000000000 */
[----:B------:R-:W0:Y:S04]  /*18f0*/  LDS.U8 R23, [R61+0x1000] ;  /* 0x001000003d177984 */ /* 0x000e280000000000 */
[----:B------:R-:W-:Y:S04]  /*1900*/  LDS.U8 R14, [R5+0x1008] ;  /* 0x00100800050e7984 */ /* 0x000fe80000000000 */
[----:B------:R-:W1:Y:S04]  /*1910*/  LDS.U8 R25, [R82+0x1008] ;  /* 0x0010080052197984 */ /* 0x000e680000000000 */
[----:B------:R-:W-:Y:S04]  /*1920*/  LDS.U8 R4, [R5+0x800] ;  /* 0x0008000005047984 */ /* 0x000fe80000000000 */
[----:B------:R-:W1:Y:S04]  /*1930*/  LDS.U8 R11, [R82+0x800] ;  /* 0x00080000520b7984 */ /* 0x000e680000000000 */
[----:B------:R-:W1:Y:S04]  /*1940*/  LDS.U8 R13, [R61+0x800] ;  /* 0x000800003d0d7984 */ /* 0x000e680000000000 */
[----:B------:R-:W1:Y:S01]  /*1950*/  LDS.U8 R27, [R61+0x1008] ;  /* 0x001008003d1b7984 */ /* 0x000e620000000000 */
[----:B--2---:R-:W-:-:S03]  /*1960*/  PRMT R10, R15, 0x7604, R10 ;  /* 0x000076040f0a7816 */ /* 0x004fc6000000000a */
[----:B------:R-:W-:Y:S01]  /*1970*/  LDS.U8 R29, [R5+0x1800] ;  /* 0x00180000051d7984 */ /* 0x000fe20000000000 */
[----:B---3--:R-:W-:-:S03]  /*1980*/  PRMT R12, R21, 0x7604, R12 ;  /* 0x00007604150c7816 */ /* 0x008fc6000000000c */
[----:B------:R-:W-:Y:S01]  /*1990*/  LDS.U8 R15, [R5+0x4800] ;  /* 0x00480000050f7984 */ /* 0x000fe20000000000 */
[----:B----4-:R-:W-:-:S03]  /*19a0*/  PRMT R10, R17, 0x7054, R10 ;  /* 0x00007054110a7816 */ /* 0x010fc6000000000a */
[----:B------:R-:W-:Y:S01]  /*19b0*/  LDS.U8 R21, [R5+0x5000] ;  /* 0x0050000005157984 */ /* 0x000fe20000000000 */
[----:B0-----:R-:W-:-:S03]  /*19c0*/  PRMT R12, R23, 0x7054, R12 ;  /* 0x00007054170c7816 */ /* 0x001fc6000000000c */
[----:B------:R-:W-:Y:S04]  /*19d0*/  LDS.U8 R17, [R5+0x4808] ;  /* 0x0048080005117984 */ /* 0x000fe80000000000 */
[----:B------:R-:W-:Y:S01]  /*19e0*/  LDS.U8 R23, [R5+0x5008] ;  /* 0x0050080005177984 */ /* 0x000fe20000000000 */
[----:B-1----:R-:W-:-:S03]  /*19f0*/  PRMT R14, R25, 0x7604, R14 ;  /* 0x00007604190e7816 */ /* 0x002fc6000000000e */
[----:B------:R-:W-:Y:S04]  /*1a00*/  LDS.U8 R31, [R5+0x1808] ;  /* 0x00180800051f7984 */ /* 0x000fe80000000000 */
[----:B------:R-:W-:Y:S01]  /*1a10*/  LDS.U8 R33, [R5+0x2000] ;  /* 0x0020000005217984 */ /* 0x000fe20000000000 */
[----:B------:R-:W-:-:S03]  /*1a20*/  PRMT R4, R11, 0x7604, R4 ;  /* 0x000076040b047816 */ /* 0x000fc60000000004 */
[----:B------:R-:W-:Y:S01]  /*1a30*/  LDS.U8 R35, [R5+0x2008] ;  /* 0x0020080005237984 */ /* 0x000fe20000000000 */
[----:B------:R-:W-:-:S03]  /*1a40*/  PRMT R4, R13, 0x7054, R4 ;  /* 0x000070540d047816 */ /* 0x000fc60000000004 */
[----:B------:R-:W-:Y:S01]  /*1a50*/  LDS.U8 R37, [R5+0x5800] ;  /* 0x0058000005257984 */ /* 0x000fe20000000000 */
[----:B------:R-:W-:-:S03]  /*1a60*/  PRMT R27, R27, 0x7054, R14 ;  /* 0x000070541b1b7816 */ /* 0x000fc6000000000e */
[----:B------:R-:W-:Y:S04]  /*1a70*/  LDS.U8 R39, [R5+0x5808] ;  /* 0x0058080005277984 */ /* 0x000fe80000000000 */
[----:B------:R-:W-:Y:S04]  /*1a80*/  LDS.U8 R41, [R5+0x6000] ;  /* 0x0060000005297984 */ /* 0x000fe80000000000 */
[----:B------:R-:W-:Y:S04]  /*1a90*/  LDS.U8 R43, [R5+0x6008] ;  /* 0x00600800052b7984 */ /* 0x000fe80000000000 */
[----:B------:R-:W0:Y:S04]  /*1aa0*/  LDS.U8 R22, [R82+0x4800] ;  /* 0x0048000052167984 */ /* 0x000e280000000000 */
[----:B------:R-:W1:Y:S04]  /*1ab0*/  LDS.U8 R26, [R82+0x4808] ;  /* 0x00480800521a7984 */ /* 0x000e680000000000 */
[----:B------:R-:W2:Y:S04]  /*1ac0*/  LDS.U8 R32, [R82+0x5000] ;  /* 0x0050000052207984 */ /* 0x000ea80000000000 */
[----:B------:R-:W3:Y:S04]  /*1ad0*/  LDS.U8 R36, [R82+0x5008] ;  /* 0x0050080052247984 */ /* 0x000ee80000000000 */
[----:B------:R-:W4:Y:S04]  /*1ae0*/  LDS.U8 R42, [R82+0x1800] ;  /* 0x00180000522a7984 */ /* 0x000f280000000000 */
[----:B------:R-:W4:Y:S04]  /*1af0*/  LDS.U8 R46, [R82+0x1808] ;  /* 0x00180800522e7984 */ /* 0x000f280000000000 */
[----:B------:R-:W4:Y:S04]  /*1b00*/  LDS.U8 R52, [R82+0x2000] ;  /* 0x0020000052347984 */ /* 0x000f280000000000 */
[----:B------:R-:W4:Y:S04]  /*1b10*/  LDS.U8 R56, [R82+0x2008] ;  /* 0x0020080052387984 */ /* 0x000f280000000000 */
[----:B------:R-:W4:Y:S04]  /*1b20*/  LDS.U8 R62, [R82+0x5800] ;  /* 0x00580000523e7984 */ /* 0x000f280000000000 */
[----:B------:R-:W4:Y:S04]  /*1b30*/  LDS.U8 R66, [R82+0x5808] ;  /* 0x0058080052427984 */ /* 0x000f280000000000 */
[----:B------:R-:W4:Y:S01]  /*1b40*/  LDS.U8 R72, [R82+0x6000] ;  /* 0x0060000052487984 */ /* 0x000f220000000000 */
[----:B0-----:R-:W-:-:S03]  /*1b50*/  PRMT R15, R22, 0x7604, R15 ;  /* 0x00007604160f7816 */ /* 0x001fc6000000000f */
[----:B------:R-:W0:Y:S01]  /*1b60*/  LDS.U8 R76, [R82+0x6008] ;  /* 0x00600800524c7984 */ /* 0x000e220000000000 */
[----:B-1----:R-:W-:-:S03]  /*1b70*/  PRMT R17, R26, 0x7604, R17 ;  /* 0x000076041a117816 */ /* 0x002fc60000000011 */
[----:B------:R-:W1:Y:S01]  /*1b80*/  LDS.U8 R24, [R61+0x4800] ;  /* 0x004800003d187984 */ /* 0x000e620000000000 */
[----:B--2---:R-:W-:-:S03]  /*1b90*/  PRMT R21, R32, 0x7604, R21 ;  /* 0x0000760420157816 */ /* 0x004fc60000000015 */
[----:B------:R-:W2:Y:S01]  /*1ba0*/  LDS.U8 R28, [R61+0x4808] ;  /* 0x004808003d1c7984 */ /* 0x000ea20000000000 */
[----:B---3--:R-:W-:-:S03]  /*1bb0*/  PRMT R23, R36, 0x7604, R23 ;  /* 0x0000760424177816 */ /* 0x008fc60000000017 */
[----:B------:R-:W3:Y:S01]  /*1bc0*/  LDS.U8 R34, [R61+0x5000] ;  /* 0x005000003d227984 */ /* 0x000ee20000000000 */
[----:B----4-:R-:W-:-:S03]  /*1bd0*/  PRMT R29, R42, 0x7604, R29 ;  /* 0x000076042a1d7816 */ /* 0x010fc6000000001d */
[----:B------:R-:W4:Y:S01]  /*1be0*/  LDS.U8 R38, [R61+0x5008] ;  /* 0x005008003d267984 */ /* 0x000f220000000000 */
[----:B------:R-:W-:-:S03]  /*1bf0*/  PRMT R31, R46, 0x7604, R31 ;  /* 0x000076042e1f7816 */ /* 0x000fc6000000001f */
        /* <DEDUP_REMOVED lines=47> */
[----:B------:R-:W-:Y:S02]  /*1ef0*/  PRMT R177, R30, 0x654, R17 ;  /* 0x000006541eb17816 */ /* 0x000fe40000000011 */
[----:B------:R-:W-:Y:S02]  /*1f00*/  PRMT R178, R178, 0x654, R21 ;  /* 0x00000654b2b27816 */ /* 0x000fe40000000015 */
[----:B------:R-:W-:Y:S02]  /*1f10*/  PRMT R179, R40, 0x654, R23 ;  /* 0x0000065428b37816 */ /* 0x000fe40000000017 */
[----:B------:R-:W-:Y:S02]  /*1f20*/  PRMT R172, R172, 0x654, R29 ;  /* 0x00000654acac7816 */ /* 0x000fe4000000001d */
[----:B0-----:R-:W-:Y:S02]  /*1f30*/  PRMT R173, R50, 0x654, R31 ;  /* 0x0000065432ad7816 */ /* 0x001fe4000000001f */
[----:B-1----:R-:W-:-:S02]  /*1f40*/  PRMT R174, R174, 0x654, R33 ;  /* 0x00000654aeae7816 */ /* 0x002fc40000000021 */
[----:B--2---:R-:W-:Y:S02]  /*1f50*/  PRMT R175, R60, 0x654, R35 ;  /* 0x000006543caf7816 */ /* 0x004fe40000000023 */
[----:B---3--:R-:W-:Y:S02]  /*1f60*/  PRMT R168, R168, 0x654, R37 ;  /* 0x00000654a8a87816 */ /* 0x008fe40000000025 */
[----:B----4-:R-:W-:Y:S02]  /*1f70*/  PRMT R169, R70, 0x654, R39 ;  /* 0x0000065446a97816 */ /* 0x010fe40000000027 */
[----:B------:R-:W-:Y:S02]  /*1f80*/  PRMT R170, R170, 0x654, R41 ;  /* 0x00000654aaaa7816 */ /* 0x000fe40000000029 */
[----:B------:R-:W-:Y:S01]  /*1f90*/  PRMT R171, R80, 0x654, R43 ;  /* 0x0000065450ab7816 */ /* 0x000fe2000000002b */
[----:B------:R-:W-:Y:S01]  /*1fa0*/  LDS.U8 R12, [R5+0x3000] ;  /* 0x00300000050c7984 */ /* 0x000fe20000000000 */
[----:B------:R-:W-:Y:S01]  /*1fb0*/  R2UR UR4, R18 ;  /* 0x00000000120472ca */ /* 0x000fe200000e0000 */
[----:B------:R-:W-:-:S02]  /*1fc0*/  UMOV UR7, 0x40000040 ;  /* 0x4000004000077882 */ /* 0x000fc40000000000 */
[----:B------:R-:W0:Y:S04]  /*1fd0*/  LDS.U8 R17, [R82+0x3000] ;  /* 0x0030000052117984 */ /* 0x000e280000000000 */
[----:B------:R-:W-:Y:S04]  /*1fe0*/  LDS.U8 R14, [R5+0x3008] ;  /* 0x00300800050e7984 */ /* 0x000fe80000000000 */
[----:B------:R-:W1:Y:S02]  /*1ff0*/  LDS.U8 R23, [R82+0x3008] ;  /* 0x0030080052177984 */ /* 0x000e640000000000 */
[----:B------:R-:W-:-:S02]  /*2000*/  USHF.R.U32.HI UR4, URZ, 0x4, UR4 ;  /* 0x000000043f047899 */ /* 0x000fc40008011604 */
[----:B------:R-:W-:Y:S02]  /*2010*/  LDS.U8 R4, [R5+0x2800] ;  /* 0x0028000005047984 */ /* 0x000fe40000000000 */
[----:B------:R-:W-:Y:S02]  /*2020*/  ULOP3.LUT UR4, UR4, 0x3fff, URZ, 0xc0, !UPT ;  /* 0x00003fff04047892 */ /* 0x000fe4000f8ec03f */
[----:B------:R-:W2:Y:S02]  /*2030*/  LDS.U8 R11, [R82+0x2800] ;  /* 0x00280000520b7984 */ /* 0x000ea40000000000 */
[----:B------:R-:W-:Y:S02]  /*2040*/  ULOP3.LUT UR4, UR4, 0x10000, URZ, 0xfc, !UPT ;  /* 0x0001000004047892 */ /* 0x000fe4000f8efc3f */
[----:B------:R-:W-:Y:S02]  /*2050*/  LDS.U8 R10, [R5+0x2808] ;  /* 0x00280800050a7984 */ /* 0x000fe40000000000 */
[----:B------:R-:W-:-:S02]  /*2060*/  ULEA UR6, UR39, UR4, 0xb ;  /* 0x0000000427067291 */ /* 0x000fc4000f8e583f */
[----:B------:R-:W3:Y:S04]  /*2070*/  LDS.U8 R15, [R82+0x2808] ;  /* 0x00280800520f7984 */ /* 0x000ee80000000000 */
[----:B------:R-:W-:Y:S04]  /*2080*/  LDS.U8 R22, [R5+0x6800] ;  /* 0x0068000005167984 */ /* 0x000fe80000000000 */
[----:B------:R-:W4:Y:S04]  /*2090*/  LDS.U8 R29, [R82+0x6800] ;  /* 0x00680000521d7984 */ /* 0x000f280000000000 */
[----:B------:R-:W4:Y:S04]  /*20a0*/  LDS.U8 R21, [R61+0x3000] ;  /* 0x003000003d157984 */ /* 0x000f280000000000 */
[----:B------:R-:W4:Y:S01]  /*20b0*/  LDS.U8 R159, [R61+0x3008] ;  /* 0x003008003d9f7984 */ /* 0x000f220000000000 */
[----:B0-----:R-:W-:-:S03]  /*20c0*/  PRMT R12, R17, 0x7604, R12 ;  /* 0x00007604110c7816 */ /* 0x001fc6000000000c */
[----:B------:R-:W0:Y:S04]  /*20d0*/  LDS.U8 R13, [R61+0x2800] ;  /* 0x002800003d0d7984 */ /* 0x000e280000000000 */
[----:B------:R-:W0:Y:S01]  /*20e0*/  LDS.U8 R157, [R61+0x2808] ;  /* 0x002808003d9d7984 */ /* 0x000e220000000000 */
[----:B-1----:R-:W-:-:S03]  /*20f0*/  PRMT R14, R23, 0x7604, R14 ;  /* 0x00007604170e7816 */ /* 0x002fc6000000000e */
[----:B------:R-:W-:Y:S04]  /*2100*/  LDS.U8 R166, [R63+0x4000] ;  /* 0x004000003fa67984 */ /* 0x000fe80000000000 */
[----:B------:R-:W-:Y:S01]  /*2110*/  LDS.U8 R167, [R63+0x4008] ;  /* 0x004008003fa77984 */ /* 0x000fe20000000000 */
[----:B--2---:R-:W-:-:S03]  /*2120*/  PRMT R4, R11, 0x7604, R4 ;  /* 0x000076040b047816 */ /* 0x004fc60000000004 */
[----:B------:R-:W-:Y:S04]  /*2130*/  LDS.U8 R164, [R63+0x3800] ;  /* 0x003800003fa47984 */ /* 0x000fe80000000000 */
[----:B------:R-:W-:Y:S01]  /*2140*/  LDS.U8 R165, [R63+0x3808] ;  /* 0x003808003fa57984 */ /* 0x000fe20000000000 */
[----:B---3--:R-:W-:-:S03]  /*2150*/  PRMT R10, R15, 0x7604, R10 ;  /* 0x000076040f0a7816 */ /* 0x008fc6000000000a */
[----:B------:R-:W1:Y:S04]  /*2160*/  LDS.U8 R31, [R61+0x6800] ;  /* 0x006800003d1f7984 */ /* 0x000e680000000000 */
[----:B------:R-:W-:Y:S01]  /*2170*/  LDS.U8 R162, [R63+0x8000] ;  /* 0x008000003fa27984 */ /* 0x000fe20000000000 */
[----:B----4-:R-:W-:-:S03]  /*2180*/  PRMT R22, R29, 0x7604, R22 ;  /* 0x000076041d167816 */ /* 0x010fc60000000016 */
[----:B------:R-:W-:Y:S01]  /*2190*/  LDS.U8 R163, [R63+0x8008] ;  /* 0x008008003fa37984 */ /* 0x000fe20000000000 */
[----:B------:R-:W-:-:S03]  /*21a0*/  PRMT R158, R21, 0x7054, R12 ;  /* 0x00007054159e7816 */ /* 0x000fc6000000000c */
[----:B------:R-:W-:Y:S01]  /*21b0*/  LDS.U8 R160, [R63+0x7800] ;  /* 0x007800003fa07984 */ /* 0x000fe20000000000 */
[----:B------:R-:W-:-:S03]  /*21c0*/  PRMT R159, R159, 0x7054, R14 ;  /* 0x000070549f9f7816 */ /* 0x000fc6000000000e */
[----:B------:R-:W-:Y:S01]  /*21d0*/  LDS.U8 R161, [R63+0x7808] ;  /* 0x007808003fa17984 */ /* 0x000fe20000000000 */
[----:B0-----:R-:W-:-:S03]  /*21e0*/  PRMT R156, R13, 0x7054, R4 ;  /* 0x000070540d9c7816 */ /* 0x001fc60000000004 */
[----:B------:R-:W-:Y:S01]  /*21f0*/  LDS.U8 R154, [R63+0x7000] ;  /* 0x007000003f9a7984 */ /* 0x000fe20000000000 */
[----:B------:R-:W-:-:S03]  /*2200*/  PRMT R157, R157, 0x7054, R10 ;  /* 0x000070549d9d7816 */ /* 0x000fc6000000000a */
[----:B------:R-:W-:Y:S04]  /*2210*/  LDS.U8 R155, [R63+0x7008] ;  /* 0x007008003f9b7984 */ /* 0x000fe80000000000 */
[----:B------:R-:W-:Y:S04]  /*2220*/  LDS.U8 R59, [R61+0x8008] ;  /* 0x008008003d3b7984 */ /* 0x000fe80000000000 */
[----:B------:R-:W-:Y:S04]  /*2230*/  LDS.U8 R57, [R82+0x8008] ;  /* 0x0080080052397984 */ /* 0x000fe80000000000 */
[----:B------:R-:W-:Y:S04]  /*2240*/  LDS.U8 R55, [R61+0x8000] ;  /* 0x008000003d377984 */ /* 0x000fe80000000000 */
[----:B------:R-:W-:Y:S01]  /*2250*/  LDS.U8 R53, [R82+0x8000] ;  /* 0x0080000052357984 */ /* 0x000fe20000000000 */
[----:B-1----:R-:W-:-:S03]  /*2260*/  PRMT R152, R31, 0x7054, R22 ;  /* 0x000070541f987816 */ /* 0x002fc60000000016 */
[----:B------:R-:W-:Y:S04]  /*2270*/  LDS.U8 R51, [R61+0x7808] ;  /* 0x007808003d337984 */ /* 0x000fe80000000000 */
[----:B------:R-:W-:Y:S04]  /*2280*/  LDS.U8 R49, [R82+0x7808] ;  /* 0x0078080052317984 */ /* 0x000fe80000000000 */
[----:B------:R-:W-:Y:S04]  /*2290*/  LDS.U8 R28, [R5+0x6808] ;  /* 0x00680800051c7984 */ /* 0x000fe80000000000 */
[----:B------:R-:W0:Y:S04]  /*22a0*/  LDS.U8 R33, [R82+0x6808] ;  /* 0x0068080052217984 */ /* 0x000e280000000000 */
[----:B------:R-:W-:Y:S04]  /*22b0*/  LDS.U8 R30, [R5+0x7000] ;  /* 0x00700000051e7984 */ /* 0x000fe80000000000 */
[----:B------:R-:W1:Y:S04]  /*22c0*/  LDS.U8 R35, [R82+0x7000] ;  /* 0x0070000052237984 */ /* 0x000e680000000000 */
[----:B------:R-:W2:Y:S04]  /*22d0*/  LDS.U8 R47, [R61+0x7800] ;  /* 0x007800003d2f7984 */ /* 0x000ea80000000000 */
[----:B------:R-:W-:Y:S04]  /*22e0*/  LDS.U8 R45, [R82+0x7800] ;  /* 0x00780000522d7984 */ /* 0x000fe80000000000 */
[----:B------:R-:W-:Y:S04]  /*22f0*/  STL [R1+0x40c], R20 ;  /* 0x00040c1401007387 */ /* 0x000fe80000100800 */
[----:B------:R-:W-:Y:S04]  /*2300*/  STL [R1+0x408], R19 ;  /* 0x0004081301007387 */ /* 0x000fe80000100800 */
[----:B-----5:R-:W-:Y:S04]  /*2310*/  STL [R1+0x404], R16 ;  /* 0x0004041001007387 */ /* 0x020fe80000100800 */
[----:B------:R-:W-:Y:S04]  /*2320*/  STL [R1+0x400], R9 ;  /* 0x0004000901007387 */ /* 0x000fe80000100800 */
[----:B------:R-:W-:Y:S04]  /*2330*/  STL [R1+0x3fc], R8 ;  /* 0x0003fc0801007387 */ /* 0x000fe80000100800 */
[----:B------:R-:W-:Y:S01]  /*2340*/  STL [R1+0x3f8], R7 ;  /* 0x0003f80701007387 */ /* 0x000fe20000100800 */
[----:B0-----:R-:W-:-:S03]  /*2350*/  PRMT R28, R33, 0x7604, R28 ;  /* 0x00007604211c7816 */ /* 0x001fc6000000001c */
[----:B------:R-:W-:Y:S04]  /*2360*/  STL [R1+0x3f4], R6 ;  /* 0x0003f40601007387 */ /* 0x000fe80000100800 */
[----:B------:R-:W-:Y:S01]  /*2370*/  STL [R1+0x3f0], R3 ;  /* 0x0003f00301007387 */ /* 0x000fe20000100800 */
[----:B-1----:R-:W-:-:S03]  /*2380*/  PRMT R30, R35, 0x7604, R30 ;  /* 0x00007604231e7816 */ /* 0x002fc6000000001e */
[----:B------:R-:W-:Y:S04]  /*2390*/  STL [R1+0x3ec], R2 ;  /* 0x0003ec0201007387 */ /* 0x000fe80000100800 */
[----:B------:R-:W-:Y:S04]  /*23a0*/  STL [R1+0x3e8], R0 ;  /* 0x0003e80001007387 */ /* 0x000fe80000100800 */
[----:B------:R-:W-:Y:S04]  /*23b0*/  STL.64 [R1+0x878], R170 ;  /* 0x000878aa01007387 */ /* 0x000fe80000100a00 */
        /* <DEDUP_REMOVED lines=8> */
[----:B------:R-:W-:Y:S04]  /*2440*/  STL [R1+0x830], R152 ;  /* 0x0008309801007387 */ /* 0x000fe80000100800 */
[----:B------:R-:W-:Y:S04]  /*2450*/  STL [R1+0x82c], R59 ;  /* 0x00082c3b01007387 */ /* 0x000fe80000100800 */
[----:B------:R-:W-:Y:S04]  /*2460*/  STL [R1+0x828], R57 ;  /* 0x0008283901007387 */ /* 0x000fe80000100800 */
[----:B------:R-:W-:Y:S04]  /*2470*/  STL [R1+0x824], R55 ;  /* 0x0008243701007387 */ /* 0x000fe80000100800 */
[----:B------:R-:W-:Y:S04]  /*2480*/  STL [R1+0x820], R53 ;  /* 0x0008203501007387 */ /* 0x000fe80000100800 */
[----:B------:R-:W-:Y:S04]  /*2490*/  STL [R1+0x81c], R51 ;  /* 0x00081c3301007387 */ /* 0x000fe80000100800 */
[----:B------:R-:W-:Y:S04]  /*24a0*/  STL [R1+0x818], R49 ;  /* 0x0008183101007387 */ /* 0x000fe80000100800 */
[----:B------:R-:W-:Y:S04]  /*24b0*/  LDS.U8 R14, [R5+0x7008] ;  /* 0x00700800050e7984 */ /* 0x000fe80000000000 */
        /* <DEDUP_REMOVED lines=8> */
[----:B--2---:R-:W-:Y:S04]  /*2540*/  STL [R1+0x814], R47 ;  /* 0x0008142f01007387 */ /* 0x004fe80000100800 */
        /* <DEDUP_REMOVED lines=14> */
[----:B------:R-:W-:Y:S01]  /*2630*/  LDS.U8 R5, [R63+0x2800] ;  /* 0x002800003f057984 */ /* 0x000fe20000000000 */
[----:B--2---:R-:W-:-:S03]  /*2640*/  PRMT R14, R21, 0x7604, R14 ;  /* 0x00007604150e7816 */ /* 0x004fc6000000000e */
[----:B------:R-:W-:Y:S01]  /*2650*/  LDS.U8 R4, [R63+0x2808] ;  /* 0x002808003f047984 */ /* 0x000fe20000000000 */
[----:B---3--:R-:W-:-:S03]  /*2660*/  PRMT R18, R29, 0x7604, R18 ;  /* 0x000076041d127816 */ /* 0x008fc60000000012 */
[----:B------:R-:W-:Y:S01]  /*2670*/  LDS.U8 R11, [R63+0x3000] ;  /* 0x003000003f0b7984 */ /* 0x000fe20000000000 */
[----:B----4-:R-:W-:-:S03]  /*2680*/  PRMT R22, R33, 0x7604, R22 ;  /* 0x0000760421167816 */ /* 0x010fc60000000016 */
[----:B------:R-:W-:Y:S01]  /*2690*/  LDS.U8 R10, [R63+0x3008] ;  /* 0x003008003f0a7984 */ /* 0x000fe20000000000 */
[----:B------:R-:W-:-:S03]  /*26a0*/  PRMT R14, R23, 0x7054, R14 ;  /* 0x00007054170e7816 */ /* 0x000fc6000000000e */
[----:B------:R-:W-:Y:S01]  /*26b0*/  LDS.U8 R13, [R63+0x6800] ;  /* 0x006800003f0d7984 */ /* 0x000fe20000000000 */
[----:B------:R-:W-:-:S03]  /*26c0*/  PRMT R31, R31, 0x7054, R18 ;  /* 0x000070541f1f7816 */ /* 0x000fc60000000012 */
[----:B------:R-:W1:Y:S01]  /*26d0*/  LDS.U8 R12, [R63+0x6808] ;  /* 0x006808003f0c7984 */ /* 0x000e620000000000 */
[----:B------:R-:W-:-:S03]  /*26e0*/  PRMT R22, R35, 0x7054, R22 ;  /* 0x0000705423167816 */ /* 0x000fc60000000016 */
[----:B------:R2:W-:Y:S01]  /*26f0*/  STL [R1+0x810], R45 ;  /* 0x0008102d01007387 */ /* 0x0005e20000100800 */
[----:B------:R-:W-:Y:S02]  /*2700*/  PRMT R32, R37, 0x7604, R32 ;  /* 0x0000760425207816 */ /* 0x000fe40000000020 */
[----:B------:R-:W-:Y:S01]  /*2710*/  PRMT R34, R41, 0x7604, R34 ;  /* 0x0000760429227816 */ /* 0x000fe20000000022 */
[----:B--2---:R-:W-:-:S06]  /*2720*/  WARPGROUP.ARRIVE ;  /* 0x00000000000079c5 */ /* 0x004fcc0000000000 */
[----:B------:R-:W-:Y:S03]  /*2730*/  QGMMA.64x256x32.F32.E5M2.E4M3 R44, R24, gdesc[UR4], RZ, !UPT, gsb0 ;  /* 0x03e00004182c7df3 */ /* 0x000fe6000c0018ff */
[----:B------:R-:W-:Y:S02]  /*2740*/  WARPGROUP.DEPBAR.LE gsb0, 0x0 ;  /* 0x00008000000079c5 */ /* 0x000fe40000010000 */
[----:B------:R-:W-:Y:S01]  /*2750*/  STL.64 [R1], R44 ;  /* 0x0000002c01007387 */ /* 0x000fe20000100a00 */
[----:B------:R-:W-:Y:S02]  /*2760*/  IMAD.MOV.U32 R2, RZ, RZ, R170 ;  /* 0x000000ffff027224 */ /* 0x000fe400078e00aa */
[----:B------:R-:W-:Y:S01]  /*2770*/  IMAD.MOV.U32 R0, RZ, RZ, R171 ;  /* 0x000000ffff007224 */ /* 0x000fe200078e00ab */
[----:B------:R-:W-:Y:S01]  /*2780*/  STL.64 [R1+0x8], R46 ;  /* 0x0000082e01007387 */ /* 0x000fe20000100a00 */
[----:B------:R-:W-:-:S02]  /*2790*/  IMAD.MOV.U32 R6, RZ, RZ, R168 ;  /* 0x000000ffff067224 */ /* 0x000fc400078e00a8 */
[----:B------:R-:W-:Y:S01]  /*27a0*/  IMAD.MOV.U32 R3, RZ, RZ, R169 ;  /* 0x000000ffff037224 */ /* 0x000fe200078e00a9 */
[----:B------:R-:W-:Y:S01]  /*27b0*/  STL.64 [R1+0x10], R48 ;  /* 0x0000103001007387 */ /* 0x000fe20000100a00 */
[----:B------:R-:W-:Y:S02]  /*27c0*/  IMAD.MOV.U32 R8, RZ, RZ, R166 ;  /* 0x000000ffff087224 */ /* 0x000fe400078e00a6 */
[----:B------:R-:W-:Y:S01]  /*27d0*/  IMAD.MOV.U32 R7, RZ, RZ, R167 ;  /* 0x000000ffff077224 */ /* 0x000fe200078e00a7 */
[----:B------:R-:W-:Y:S01]  /*27e0*/  STL.64 [R1+0x18], R50 ;  /* 0x0000183201007387 */ /* 0x000fe20000100a00 */
        /* <DEDUP_REMOVED lines=11> */
[----:B------:R2:W-:Y:S01]  /*28a0*/  STL.64 [R1+0x38], R58 ;  /* 0x0000383a01007387 */ /* 0x0005e20000100a00 */
[----:B------:R-:W-:-:S02]  /*28b0*/  IMAD.MOV.U32 R182, RZ, RZ, R156 ;  /* 0x000000ffffb67224 */ /* 0x000fc400078e009c */
[----:B------:R-:W-:Y:S01]  /*28c0*/  IMAD.MOV.U32 R181, RZ, RZ, R157 ;  /* 0x000000ffffb57224 */ /* 0x000fe200078e009d */
[----:B------:R-:W-:Y:S01]  /*28d0*/  STL.64 [R1+0x40], R60 ;  /* 0x0000403c01007387 */ /* 0x000fe20000100a00 */
[----:B------:R-:W-:Y:S02]  /*28e0*/  IMAD.MOV.U32 R184, RZ, RZ, R154 ;  /* 0x000000ffffb87224 */ /* 0x000fe400078e009a */
[----:B------:R-:W-:Y:S01]  /*28f0*/  IMAD.MOV.U32 R183, RZ, RZ, R155 ;  /* 0x000000ffffb77224 */ /* 0x000fe200078e009b */
[----:B------:R-:W-:Y:S01]  /*2900*/  STL.64 [R1+0x48], R62 ;  /* 0x0000483e01007387 */ /* 0x000fe20000100a00 */
[----:B------:R-:W-:Y:S01]  /*2910*/  IMAD.MOV.U32 R186, RZ, RZ, R152 ;  /* 0x000000ffffba7224 */ /* 0x000fe200078e0098 */
[----:B------:R-:W-:Y:S01]  /*2920*/  PRMT R39, R39, 0x7054, R32 ;  /* 0x0000705427277816 */ /* 0x000fe20000000020 */
[----:B------:R-:W-:Y:S01]  /*2930*/  IMAD.MOV.U32 R235, RZ, RZ, R103 ;  /* 0x000000ffffeb7224 */ /* 0x000fe200078e0067 */
[----:B------:R-:W-:Y:S01]  /*2940*/  STL.64 [R1+0x50], R64 ;  /* 0x0000504001007387 */ /* 0x000fe20000100a00 */
[----:B0-----:R-:W-:Y:S01]  /*2950*/  PRMT R34, R43, 0x7054, R34 ;  /* 0x000070542b227816 */ /* 0x001fe20000000022 */
[----:B------:R-:W-:-:S02]  /*2960*/  IMAD.MOV.U32 R234, RZ, RZ, R104 ;  /* 0x000000ffffea7224 */ /* 0x000fc400078e0068 */
[----:B------:R-:W-:Y:S01]  /*2970*/  STL.64 [R1+0x58], R66 ;  /* 0x0000584201007387 */ /* 0x000fe20000100a00 */
[----:B------:R-:W-:Y:S02]  /*2980*/  IMAD.MOV.U32 R233, RZ, RZ, R105 ;  /* 0x000000ffffe97224 */ /* 0x000fe400078e0069 */
        /* <DEDUP_REMOVED lines=52> */
[----:B------:R0:W-:Y:S01]  /*2cd0*/  STL [R1+0xe8], R102 ;  /* 0x0000e86601007387 */ /* 0x0001e20000100800 */
[----:B------:R-:W-:-:S02]  /*2ce0*/  IMAD.MOV.U32 R197, RZ, RZ, R141 ;  /* 0x000000ffffc57224 */ /* 0x000fc400078e008d */
[----:B------:R-:W-:Y:S01]  /*2cf0*/  IMAD.MOV.U32 R196, RZ, RZ, R142 ;  /* 0x000000ffffc47224 */ /* 0x000fe200078e008e */
[----:B------:R-:W3:Y:S01]  /*2d00*/  LDL.LU.64 R170, [R1+0x878] ;  /* 0x0008780001aa7983 */ /* 0x000ee20000300a00 */
[----:B------:R-:W-:Y:S02]  /*2d10*/  IMAD.MOV.U32 R195, RZ, RZ, R143 ;  /* 0x000000ffffc37224 */ /* 0x000fe400078e008f */
[----:B------:R-:W-:Y:S01]  /*2d20*/  IMAD.MOV.U32 R194, RZ, RZ, R144 ;  /* 0x000000ffffc27224 */ /* 0x000fe200078e0090 */
[----:B------:R-:W4:Y:S01]  /*2d30*/  LDL.LU.64 R168, [R1+0x870] ;  /* 0x0008700001a87983 */ /* 0x000f220000300a00 */
[----:B------:R-:W-:Y:S02]  /*2d40*/  IMAD.MOV.U32 R193, RZ, RZ, R145 ;  /* 0x000000ffffc17224 */ /* 0x000fe400078e0091 */
[----:B------:R-:W-:Y:S01]  /*2d50*/  IMAD.MOV.U32 R192, RZ, RZ, R146 ;  /* 0x000000ffffc07224 */ /* 0x000fe200078e0092 */
[----:B------:R-:W3:Y:S01]  /*2d60*/  LDL.LU.64 R166, [R1+0x868] ;  /* 0x0008680001a67983 */ /* 0x000ee20000300a00 */
[----:B------:R-:W-:-:S02]  /*2d70*/  IMAD.MOV.U32 R191, RZ, RZ, R147 ;  /* 0x000000ffffbf7224 */ /* 0x000fc400078e0093 */
[----:B------:R-:W-:Y:S01]  /*2d80*/  IMAD.MOV.U32 R190, RZ, RZ, R148 ;  /* 0x000000ffffbe7224 */ /* 0x000fe200078e0094 */
[----:B------:R-:W4:Y:S01]  /*2d90*/  LDL.LU.64 R164, [R1+0x860] ;  /* 0x0008600001a47983 */ /* 0x000f220000300a00 */
[----:B------:R-:W-:Y:S02]  /*2da0*/  IMAD.MOV.U32 R189, RZ, RZ, R149 ;  /* 0x000000ffffbd7224 */ /* 0x000fe400078e0095 */
[----:B------:R-:W-:Y:S01]  /*2db0*/  IMAD.MOV.U32 R188, RZ, RZ, R150 ;  /* 0x000000ffffbc7224 */ /* 0x000fe200078e0096 */
[----:B------:R-:W4:Y:S01]  /*2dc0*/  LDL.LU.64 R162, [R1+0x858] ;  /* 0x0008580001a27983 */ /* 0x000f220000300a00 */
[----:B------:R-:W-:Y:S01]  /*2dd0*/  IMAD.MOV.U32 R187, RZ, RZ, R151 ;  /* 0x000000ffffbb7224 */ /* 0x000fe200078e0097 */
[----:B------:R-:W-:Y:S01]  /*2de0*/  UMOV UR10, UR6 ;  /* 0x00000006000a7c82 */ /* 0x000fe20008000000 */
[----:B------:R-:W-:Y:S01]  /*2df0*/  UMOV UR11, UR7 ;  /* 0x00000007000b7c82 */ /* 0x000fe20008000000 */
[----:B------:R-:W4:Y:S01]  /*2e00*/  LDL.LU.64 R160, [R1+0x850] ;  /* 0x0008500001a07983 */ /* 0x000f220000300a00 */
[----:B------:R-:W-:-:S03]  /*2e10*/  IMAD.MOV.U32 R185, RZ, RZ, R153 ;  /* 0x000000ffffb97224 */ /* 0x000fc600078e0099 */
[----:B------:R-:W4:Y:S04]  /*2e20*/  LDL.LU.64 R158, [R1+0x848] ;  /* 0x00084800019e7983 */ /* 0x000f280000300a00 */
[----:B------:R-:W4:Y:S04]  /*2e30*/  LDL.LU.64 R156, [R1+0x840] ;  /* 0x00084000019c7983 */ /* 0x000f280000300a00 */
[----:B------:R-:W4:Y:S04]  /*2e40*/  LDL.LU.64 R154, [R1+0x838] ;  /* 0x00083800019a7983 */ /* 0x000f280000300a00 */
[----:B------:R-:W4:Y:S04]  /*2e50*/  LDL.LU R152, [R1+0x830] ;  /* 0x0008300001987983 */ /* 0x000f280000300800 */
[----:B--2---:R-:W2:Y:S04]  /*2e60*/  LDL.LU R59, [R1+0x82c] ;  /* 0x00082c00013b7983 */ /* 0x004ea80000300800 */
[----:B------:R-:W2:Y:S04]  /*2e70*/  LDL.LU R57, [R1+0x828] ;  /* 0x0008280001397983 */ /* 0x000ea80000300800 */
[----:B------:R-:W2:Y:S04]  /*2e80*/  LDL.LU R55, [R1+0x824] ;  /* 0x0008240001377983 */ /* 0x000ea80000300800 */
[----:B------:R-:W2:Y:S04]  /*2e90*/  LDL.LU R53, [R1+0x820] ;  /* 0x0008200001357983 */ /* 0x000ea80000300800 */
[----:B------:R-:W2:Y:S04]  /*2ea0*/  LDL.LU R51, [R1+0x81c] ;  /* 0x00081c0001337983 */ /* 0x000ea80000300800 */
[----:B------:R-:W2:Y:S04]  /*2eb0*/  LDL.LU R49, [R1+0x818] ;  /* 0x0008180001317983 */ /* 0x000ea80000300800 */
[----:B------:R-:W2:Y:S04]  /*2ec0*/  LDL.LU R47, [R1+0x814] ;  /* 0x00081400012f7983 */ /* 0x000ea80000300800 */
[----:B------:R-:W2:Y:S01]  /*2ed0*/  LDL.LU R45, [R1+0x810] ;  /* 0x00081000012d7983 */ /* 0x000ea20000300800 */
[----:B-1----:R-:W-:-:S02]  /*2ee0*/  PRMT R153, R12, 0x654, R15 ;  /* 0x000006540c997816 */ /* 0x002fc4000000000f */
[----:B---3--:R-:W-:Y:S02]  /*2ef0*/  PRMT R166, R166, 0x654, R39 ;  /* 0x00000654a6a67816 */ /* 0x008fe40000000027 */
[----:B------:R-:W-:Y:S02]  /*2f00*/  PRMT R167, R167, 0x654, R34 ;  /* 0x00000654a7a77816 */ /* 0x000fe40000000022 */
[----:B----4-:R-:W-:Y:S02]  /*2f10*/  PRMT R164, R164, 0x654, R31 ;  /* 0x00000654a4a47816 */ /* 0x010fe4000000001f */
[----:B--2---:R-:W-:-:S04]  /*2f20*/  PRMT R42, R57, 0x7604, R42 ;  /* 0x00007604392a7816 */ /* 0x004fc8000000002a */
[----:B------:R-:W-:Y:S02]  /*2f30*/  PRMT R42, R59, 0x7054, R42 ;  /* 0x000070543b2a7816 */ /* 0x000fe4000000002a */
[----:B------:R-:W-:-:S04]  /*2f40*/  PRMT R40, R53, 0x7604, R40 ;  /* 0x0000760435287816 */ /* 0x000fc80000000028 */
[----:B------:R-:W-:Y:S02]  /*2f50*/  PRMT R55, R55, 0x7054, R40 ;  /* 0x0000705437377816 */ /* 0x000fe40000000028 */
[----:B------:R-:W-:-:S04]  /*2f60*/  PRMT R38, R49, 0x7604, R38 ;  /* 0x0000760431267816 */ /* 0x000fc80000000026 */
[----:B------:R-:W-:Y:S02]  /*2f70*/  PRMT R38, R51, 0x7054, R38 ;  /* 0x0000705433267816 */ /* 0x000fe40000000026 */
[----:B------:R-:W-:-:S04]  /*2f80*/  PRMT R36, R45, 0x7604, R36 ;  /* 0x000076042d247816 */ /* 0x000fc80000000024 */
[----:B------:R-:W-:Y:S02]  /*2f90*/  PRMT R47, R47, 0x7054, R36 ;  /* 0x000070542f2f7816 */ /* 0x000fe40000000024 */
[----:B------:R-:W-:Y:S02]  /*2fa0*/  PRMT R161, R161, 0x654, R38 ;  /* 0x00000654a1a17816 */ /* 0x000fe40000000026 */
[----:B------:R-:W-:Y:S02]  /*2fb0*/  PRMT R160, R160, 0x654, R47 ;  /* 0x00000654a0a07816 */ /* 0x000fe4000000002f */
[----:B------:R-:W-:Y:S02]  /*2fc0*/  PRMT R162, R162, 0x654, R55 ;  /* 0x00000654a2a27816 */ /* 0x000fe40000000037 */
[----:B------:R-:W-:Y:S02]  /*2fd0*/  PRMT R163, R163, 0x654, R42 ;  /* 0x00000654a3a37816 */ /* 0x000fe4000000002a */
[----:B0-----:R-:W-:-:S06]  /*2fe0*/  WARPGROUP.ARRIVE ;  /* 0x00000000000079c5 */ /* 0x001fcc0000000000 */
[----:B------:R-:W-:Y:S01]  /*2ff0*/  QGMMA.64x256x32.F32.E5M2.E4M3 R24, R176, gdesc[UR8], RZ, !UPT, gsb0 ;  /* 0x03e00008b0187df3 */ /* 0x000fe2000c0018ff */
[----:B------:R-:W-:Y:S01]  /*3000*/  PRMT R165, R165, 0x654, R22 ;  /* 0x00000654a5a57816 */ /* 0x000fe20000000016 */
[----:B------:R-:W-:Y:S01]  /*3010*/  STL [R1+0x410], R164 ;  /* 0x000410a401007387 */ /* 0x000fe20000100800 */
[----:B------:R-:W-:-:S03]  /*3020*/  PRMT R158, R11, 0x654, R158 ;  /* 0x000006540b9e7816 */ /* 0x000fc6000000009e */
[----:B------:R-:W-:Y:S01]  /*3030*/  STL [R1+0x414], R165 ;  /* 0x000414a501007387 */ /* 0x000fe20000100800 */
[----:B------:R-:W-:-:S03]  /*3040*/  PRMT R159, R10, 0x654, R159 ;  /* 0x000006540a9f7816 */ /* 0x000fc6000000009f */
[----:B------:R-:W-:Y:S01]  /*3050*/  STL [R1+0x418], R166 ;  /* 0x000418a601007387 */ /* 0x000fe20000100800 */
[----:B------:R-:W-:Y:S02]  /*3060*/  PRMT R156, R5, 0x654, R156 ;  /* 0x00000654059c7816 */ /* 0x000fe4000000009c */
[----:B------:R-:W-:Y:S01]  /*3070*/  PRMT R157, R4, 0x654, R157 ;  /* 0x00000654049d7816 */ /* 0x000fe2000000009d */
[----:B------:R-:W-:Y:S01]  /*3080*/  STL [R1+0x41c], R167 ;  /* 0x00041ca701007387 */ /* 0x000fe20000100800 */
[----:B------:R-:W-:Y:S02]  /*3090*/  PRMT R154, R154, 0x654, R17 ;  /* 0x000006549a9a7816 */ /* 0x000fe40000000011 */
[----:B------:R-:W-:Y:S01]  /*30a0*/  PRMT R155, R155, 0x654, R14 ;  /* 0x000006549b9b7816 */ /* 0x000fe2000000000e */
[----:B------:R-:W-:Y:S01]  /*30b0*/  STL.64 [R1+0x808], R170 ;  /* 0x000808aa01007387 */ /* 0x000fe20000100a00 */
[----:B------:R-:W-:-:S03]  /*30c0*/  PRMT R152, R13, 0x654, R152 ;  /* 0x000006540d987816 */ /* 0x000fc60000000098 */
[----:B------:R-:W-:Y:S04]  /*30d0*/  STL.64 [R1+0x800], R168 ;  /* 0x000800a801007387 */ /* 0x000fe80000100a00 */
[----:B------:R-:W-:Y:S04]  /*30e0*/  STL.64 [R1+0x7f8], R162 ;  /* 0x0007f8a201007387 */ /* 0x000fe80000100a00 */
[----:B------:R-:W-:Y:S04]  /*30f0*/  STL.64 [R1+0x7f0], R160 ;  /* 0x0007f0a001007387 */ /* 0x000fe80000100a00 */
[----:B------:R-:W-:Y:S04]  /*3100*/  STL.64 [R1+0x7e8], R158 ;  /* 0x0007e89e01007387 */ /* 0x000fe80000100a00 */
[----:B------:R-:W-:Y:S04]  /*3110*/  STL.64 [R1+0x7e0], R156 ;  /* 0x0007e09c01007387 */ /* 0x000fe80000100a00 */
[----:B------:R-:W-:Y:S04]  /*3120*/  STL.64 [R1+0x7d8], R154 ;  /* 0x0007d89a01007387 */ /* 0x000fe80000100a00 */
[----:B------:R-:W-:Y:S01]  /*3130*/  STL.64 [R1+0x7d0], R152 ;  /* 0x0007d09801007387 */ /* 0x000fe20000100a00 */
[----:B------:R-:W-:-:S03]  /*3140*/  WARPGROUP.DEPBAR.LE gsb0, 0x0 ;  /* 0x00008000000079c5 */ /* 0x000fc60000010000 */
        /* <DEDUP_REMOVED lines=53> */
[----:B------:R0:W-:Y:S04]  /*34a0*/  STL.64 [R1+0x620], R44 ;  /* 0x0006202c01007387 */ /* 0x0001e80000100a00 */
[----:B0-----:R-:W2:Y:S04]  /*34b0*/  LDL.LU R44, [R1] ;  /* 0x00000000012c7983 */ /* 0x001ea80000300800 */
[----:B------:R-:W2:Y:S04]  /*34c0*/  LDL.LU R45, [R1+0x4] ;  /* 0x00000400012d7983 */ /* 0x000ea80000300800 */
        /* <DEDUP_REMOVED lines=56> */
[----:B------:R-:W2:Y:S01]  /*3850*/  LDL.LU R102, [R1+0xe8] ;  /* 0x0000e80001667983 */ /* 0x000ea20000300800 */
[----:B------:R-:W-:-:S02]  /*3860*/  IMAD.MOV.U32 R103, RZ, RZ, R235 ;  /* 0x000000ffff677224 */ /* 0x000fc400078e00eb */
[----:B------:R-:W-:Y:S02]  /*3870*/  IMAD.MOV.U32 R104, RZ, RZ, R234 ;  /* 0x000000ffff687224 */ /* 0x000fe400078e00ea */
[----:B------:R-:W-:Y:S02]  /*3880*/  IMAD.MOV.U32 R105, RZ, RZ, R233 ;  /* 0x000000ffff697224 */ /* 0x000fe400078e00e9 */
[----:B------:R-:W-:Y:S02]  /*3890*/  IMAD.MOV.U32 R106, RZ, RZ, R232 ;  /* 0x000000ffff6a7224 */ /* 0x000fe400078e00e8 */
[----:B------:R-:W-:Y:S02]  /*38a0*/  IMAD.MOV.U32 R107, RZ, RZ, R231 ;  /* 0x000000ffff6b7224 */ /* 0x000fe400078e00e7 */
[----:B------:R-:W-:Y:S02]  /*38b0*/  IMAD.MOV.U32 R108, RZ, RZ, R230 ;  /* 0x000000ffff6c7224 */ /* 0x000fe400078e00e6 */
        /* <DEDUP_REMOVED lines=62> */
[----:B------:R-:W-:Y:S01]  /*3ca0*/  IMAD.MOV.U32 R171, RZ, RZ, R0 ;  /* 0x000000ffffab7224 */ /* 0x000fe200078e0000 */
[----:B------:R-:W-:Y:S01]  /*3cb0*/  UIADD3 UR8, UR6, 0x2, URZ ;  /* 0x0000000206087890 */ /* 0x000fe2000fffe03f */
[----:B------:R-:W-:-:S06]  /*3cc0*/  UMOV UR11, 0x40000040 ;  /* 0x40000040000b7882 */ /* 0x000fcc0000000000 */
[----:B------:R-:W-:Y:S01]  /*3cd0*/  UMOV UR10, UR8 ;  /* 0x00000008000a7c82 */ /* 0x000fe20008000000 */
[----:B--2---:R-:W-:-:S06]  /*3ce0*/  WARPGROUP.ARRIVE ;  /* 0x00000000000079c5 */ /* 0x004fcc0000000000 */
[----:B------:R-:W-:Y:S03]  /*3cf0*/  QGMMA.64x256x32.F32.E5M2.E4M3 R44, R172, gdesc[UR8], R44, gsb0 ;  /* 0x03e00008ac2c7df3 */ /* 0x000fe6000800182c */
[----:B------:R-:W-:Y:S02]  /*3d00*/  WARPGROUP.DEPBAR.LE gsb0, 0x0 ;  /* 0x00008000000079c5 */ /* 0x000fe40000010000 */
[----:B------:R-:W-:Y:S04]  /*3d10*/  STL.64 [R1], R44 ;  /* 0x0000002c01007387 */ /* 0x000fe80000100a00 */
        /* <DEDUP_REMOVED lines=63> */
[----:B0-----:R-:W2:Y:S04]  /*4110*/  LDL.LU.64 R170, [R1+0x808] ;  /* 0x0008080001aa7983 */ /* 0x001ea80000300a00 */
[----:B------:R-:W2:Y:S04]  /*4120*/  LDL.LU.64 R168, [R1+0x800] ;  /* 0x0008000001a87983 */ /* 0x000ea80000300a00 */
[----:B------:R-:W3:Y:S04]  /*4130*/  LDL.LU.64 R162, [R1+0x7f8] ;  /* 0x0007f80001a27983 */ /* 0x000ee80000300a00 */
[----:B------:R-:W4:Y:S04]  /*4140*/  LDL.LU.64 R160, [R1+0x7f0] ;  /* 0x0007f00001a07983 */ /* 0x000f280000300a00 */
[----:B------:R-:W3:Y:S04]  /*4150*/  LDL.LU.64 R158, [R1+0x7e8] ;  /* 0x0007e800019e7983 */ /* 0x000ee80000300a00 */
[----:B------:R-:W3:Y:S04]  /*4160*/  LDL.LU.64 R156, [R1+0x7e0] ;  /* 0x0007e000019c7983 */ /* 0x000ee80000300a00 */
[----:B------:R-:W2:Y:S04]  /*4170*/  LDL.LU.64 R154, [R1+0x7d8] ;  /* 0x0007d800019a7983 */ /* 0x000ea80000300a00 */
[----:B------:R-:W4:Y:S04]  /*4180*/  LDL.LU.64 R152, [R1+0x7d0] ;  /* 0x0007d00001987983 */ /* 0x000f280000300a00 */
[----:B------:R-:W3:Y:S04]  /*4190*/  LDL.LU.64 R150, [R1+0x7c8] ;  /* 0x0007c80001967983 */ /* 0x000ee80000300a00 */
        /* <DEDUP_REMOVED lines=53> */
[----:B--2---:R-:W-:Y:S04]  /*44f0*/  STL.64 [R1+0x618], R154 ;  /* 0x0006189a01007387 */ /* 0x004fe80000100a00 */
[----:B----4-:R-:W-:Y:S01]  /*4500*/  STL.64 [R1+0x610], R152 ;  /* 0x0006109801007387 */ /* 0x010fe20000100a00 */
[----:B---3--:R-:W-:-:S06]  /*4510*/  WARPGROUP.ARRIVE ;  /* 0x00000000000079c5 */ /* 0x008fcc0000000000 */
[----:B------:R-:W-:Y:S03]  /*4520*/  QGMMA.64x256x32.F32.E5M2.E4M3 R24, R168, gdesc[UR8], R24, gsb0 ;  /* 0x03e00008a8187df3 */ /* 0x000fe60008001818 */
[----:B------:R-:W-:Y:S02]  /*4530*/  WARPGROUP.DEPBAR.LE gsb0, 0x0 ;  /* 0x00008000000079c5 */ /* 0x000fe40000010000 */
        /* <DEDUP_REMOVED lines=62> */
[----:B0-----:R-:W2:Y:S04]  /*4920*/  LDL.LU.64 R28, [R1] ;  /* 0x00000000011c7983 */ /* 0x001ea80000300a00 */
[----:B------:R-:W2:Y:S04]  /*4930*/  LDL.LU.64 R30, [R1+0x8] ;  /* 0x00000800011e7983 */ /* 0x000ea80000300a00 */
        /* <DEDUP_REMOVED lines=61> */
[----:B------:R-:W2:Y:S01]  /*4d10*/  LDL.LU.64 R154, [R1+0x1f8] ;  /* 0x0001f800019a7983 */ /* 0x000ea20000300a00 */
        /* <DEDUP_REMOVED lines=16> */
[----:B------:R-:W-:Y:S01]  /*4e20*/  STL.64 [R1+0x50], R48 ;  /* 0x0000503001007387 */ /* 0x000fe20000100a00 */
[----:B------:R-:W-:-:S03]  /*4e30*/  IMAD.MOV.U32 R5, RZ, RZ, R154 ;  /* 0x000000ffff057224 */ /* 0x000fc600078e009a */
[----:B------:R-:W-:Y:S01]  /*4e40*/  STL.64 [R1+0x58], R50 ;  /* 0x0000583201007387 */ /* 0x000fe20000100a00 */
[----:B------:R-:W-:-:S03]  /*4e50*/  IMAD.MOV.U32 R4, RZ, RZ, R155 ;  /* 0x000000ffff047224 */ /* 0x000fc600078e009b */
[----:B------:R-:W-:Y:S01]  /*4e60*/  STL.64 [R1+0x60], R52 ;  /* 0x0000603401007387 */ /* 0x000fe20000100a00 */
[----:B------:R-:W-:-:S03]  /*4e70*/  IMAD.MOV.U32 R11, RZ, RZ, R152 ;  /* 0x000000ffff0b7224 */ /* 0x000fc600078e0098 */
[----:B------:R-:W-:Y:S01]  /*4e80*/  STL.64 [R1+0x68], R54 ;  /* 0x0000683601007387 */ /* 0x000fe20000100a00 */
[----:B------:R-:W-:-:S03]  /*4e90*/  IMAD.MOV.U32 R10, RZ, RZ, R153 ;  /* 0x000000ffff0a7224 */ /* 0x000fc600078e0099 */
[----:B------:R0:W-:Y:S01]  /*4ea0*/  STL [R1+0x70], R56 ;  /* 0x0000703801007387 */ /* 0x0001e20000100800 */
[----:B------:R-:W-:Y:S02]  /*4eb0*/  IMAD.MOV.U32 R13, RZ, RZ, R150 ;  /* 0x000000ffff0d7224 */ /* 0x000fe400078e0096 */
[----:B------:R-:W-:Y:S01]  /*4ec0*/  IMAD.MOV.U32 R12, RZ, RZ, R151 ;  /* 0x000000ffff0c7224 */ /* 0x000fe200078e0097 */
[----:B------:R-:W2:Y:S01]  /*4ed0*/  LDL.LU.64 R154, [R1+0x618] ;  /* 0x00061800019a7983 */ /* 0x000ea20000300a00 */
[----:B------:R-:W-:Y:S02]  /*4ee0*/  IMAD.MOV.U32 R15, RZ, RZ, R148 ;  /* 0x000000ffff0f7224 */ /* 0x000fe400078e0094 */
[----:B------:R-:W-:Y:S01]  /*4ef0*/  IMAD.MOV.U32 R14, RZ, RZ, R149 ;  /* 0x000000ffff0e7224 */ /* 0x000fe200078e0095 */
[----:B------:R-:W2:Y:S01]  /*4f00*/  LDL.LU.64 R152, [R1+0x610] ;  /* 0x0006100001987983 */ /* 0x000ea20000300a00 */
[----:B------:R-:W-:Y:S02]  /*4f10*/  IMAD.MOV.U32 R18, RZ, RZ, R146 ;  /* 0x000000ffff127224 */ /* 0x000fe400078e0092 */
[----:B------:R-:W-:Y:S01]  /*4f20*/  IMAD.MOV.U32 R17, RZ, RZ, R147 ;  /* 0x000000ffff117224 */ /* 0x000fe200078e0093 */
[----:B------:R-:W2:Y:S01]  /*4f30*/  LDL.LU.64 R150, [R1+0x608] ;  /* 0x0006080001967983 */ /* 0x000ea20000300a00 */
[----:B------:R-:W-:-:S02]  /*4f40*/  IMAD.MOV.U32 R22, RZ, RZ, R144 ;  /* 0x000000ffff167224 */ /* 0x000fc400078e0090 */
        /* <DEDUP_REMOVED lines=131> */
[----:B------:R-:W-:-:S03]  /*5780*/  IMAD.MOV.U32 R167, RZ, RZ, R57 ;  /* 0x000000ffffa77224 */ /* 0x000fc600078e0039 */
[----:B------:R-:W2:Y:S04]  /*5790*/  LDL.LU.64 R60, [R1+0x4a0] ;  /* 0x0004a000013c7983 */ /* 0x000ea80000300a00 */
[----:B------:R-:W2:Y:S04]  /*57a0*/  LDL.LU.64 R58, [R1+0x498] ;  /* 0x00049800013a7983 */ /* 0x000ea80000300a00 */
[----:B0-----:R-:W2:Y:S04]  /*57b0*/  LDL.LU.64 R56, [R1+0x490] ;  /* 0x0004900001387983 */ /* 0x001ea80000300a00 */
        /* <DEDUP_REMOVED lines=14> */
[----:B------:R-:W-:Y:S04]  /*58a0*/  STL.64 [R1+0x3e0], R162 ;  /* 0x0003e0a201007387 */ /* 0x000fe80000100a00 */
[----:B------:R-:W-:Y:S01]  /*58b0*/  STL.64 [R1+0x3d8], R160 ;  /* 0x0003d8a001007387 */ /* 0x000fe20000100a00 */
[----:B--2---:R-:W-:-:S06]  /*58c0*/  WARPGROUP.ARRIVE ;  /* 0x00000000000079c5 */ /* 0x004fcc0000000000 */
        /* <DEDUP_REMOVED lines=85> */
[----:B------:R-:W-:-:S03]  /*5e20*/  IMAD.MOV.U32 R65, RZ, RZ, R167 ;  /* 0x000000ffff417224 */ /* 0x000fc600078e00a7 */
[----:B------:R-:W2:Y:S01]  /*5e30*/  LDL.LU R61, [R1+0x64] ;  /* 0x00006400013d7983 */ /* 0x000ea20000300800 */
[----:B------:R-:W-:-:S03]  /*5e40*/  IMAD.MOV.U32 R66, RZ, RZ, R166 ;  /* 0x000000ffff427224 */ /* 0x000fc600078e00a6 */
[----:B------:R-:W2:Y:S01]  /*5e50*/  LDL.LU R62, [R1+0x68] ;  /* 0x00006800013e7983 */ /* 0x000ea20000300800 */
[----:B------:R-:W-:-:S03]  /*5e60*/  IMAD.MOV.U32 R67, RZ, RZ, R165 ;  /* 0x000000ffff437224 */ /* 0x000fc600078e00a5 */
[----:B------:R-:W2:Y:S01]  /*5e70*/  LDL.LU R63, [R1+0x6c] ;  /* 0x00006c00013f7983 */ /* 0x000ea20000300800 */
[----:B------:R-:W-:-:S03]  /*5e80*/  IMAD.MOV.U32 R68, RZ, RZ, R164 ;  /* 0x000000ffff447224 */ /* 0x000fc600078e00a4 */
        /* <DEDUP_REMOVED lines=10> */
[----:B------:R-:W-:Y:S01]  /*5f30*/  IMAD.MOV.U32 R70, RZ, RZ, R19 ;  /* 0x000000ffff467224 */ /* 0x000fe200078e0013 */
[----:B------:R-:W-:Y:S01]  /*5f40*/  UIADD3 UR6, UR6, 0x6, URZ ;  /* 0x0000000606067890 */ /* 0x000fe2000fffe03f */
[----:B------:R-:W-:Y:S01]  /*5f50*/  IMAD.MOV.U32 R71, RZ, RZ, R16 ;  /* 0x000000ffff477224 */ /* 0x000fe200078e0010 */
[----:B------:R-:W-:Y:S01]  /*5f60*/  UMOV UR7, 0x40000040 ;  /* 0x4000004000077882 */ /* 0x000fe20000000000 */
[----:B------:R-:W-:Y:S01]  /*5f70*/  IMAD.MOV.U32 R72, RZ, RZ, R9 ;  /* 0x000000ffff487224 */ /* 0x000fe200078e0009 */
[----:B------:R0:W5:Y:S01]  /*5f80*/  LDL.LU R20, [R1+0x40c] ;  /* 0x00040c0001147983 */ /* 0x0001620000300800 */
[----:B------:R-:W-:-:S02]  /*5f90*/  IMAD.MOV.U32 R73, RZ, RZ, R8 ;  /* 0x000000ffff497224 */ /* 0x000fc400078e0008 */
[----:B------:R-:W-:Y:S01]  /*5fa0*/  IMAD.MOV.U32 R74, RZ, RZ, R7 ;  /* 0x000000ffff4a7224 */ /* 0x000fe200078e0007 */
[----:B------:R0:W5:Y:S01]  /*5fb0*/  LDL.LU R19, [R1+0x408] ;  /* 0x0004080001137983 */ /* 0x0001620000300800 */
[----:B------:R-:W-:Y:S02]  /*5fc0*/  IMAD.MOV.U32 R75, RZ, RZ, R6 ;  /* 0x000000ffff4b7224 */ /* 0x000fe400078e0006 */
[----:B------:R-:W-:Y:S01]  /*5fd0*/  IMAD.MOV.U32 R76, RZ, RZ, R3 ;  /* 0x000000ffff4c7224 */ /* 0x000fe200078e0003 */
[----:B------:R0:W5:Y:S01]  /*5fe0*/  LDL.LU R16, [R1+0x404] ;  /* 0x0004040001107983 */ /* 0x0001620000300800 */
[----:B------:R-:W-:Y:S02]  /*5ff0*/  IMAD.MOV.U32 R77, RZ, RZ, R2 ;  /* 0x000000ffff4d7224 */ /* 0x000fe400078e0002 */
        /* <DEDUP_REMOVED lines=88> */
[----:B------:R-:W-:-:S06]  /*6580*/  IMAD.MOV.U32 R163, RZ, RZ, R4 ;  /* 0x000000ffffa37224 */ /* 0x000fcc00078e0004 */
        /* <DEDUP_REMOVED lines=67> */
[----:B-1----:R-:W2:Y:S04]  /*69c0*/  LDL.LU.64 R162, [R1+0x3e0] ;  /* 0x0003e00001a27983 */ /* 0x002ea80000300a00 */
        /* <DEDUP_REMOVED lines=58> */
[----:B------:R-:W2:Y:S02]  /*6d70*/  LDL.LU.64 R36, [R1+0x208] ;  /* 0x0002080001247983 */ /* 0x000ea40000300a00 */
[----:B--2---:R-:W-:-:S06]  /*6d80*/  WARPGROUP.ARRIVE ;  /* 0x00000000000079c5 */ /* 0x004fcc0000000000 */
[----:B------:R-:W-:Y:S03]  /*6d90*/  QGMMA.64x256x32.F32.E5M2.E4M3 R24, R160, gdesc[UR4], R24, gsb0 ;  /* 0x03e00004a0187df3 */ /* 0x000fe60008001818 */
[----:B------:R-:W-:Y:S02]  /*6da0*/  WARPGROUP.DEPBAR.LE gsb0, 0x0 ;  /* 0x00008000000079c5 */ /* 0x000fe40000010000 */
[----:B0-----:R-:W-:Y:S05]  /*6db0*/  @!P2 BRA `(.L_x_22) ;  /* 0x000000bc003ca947 */ /* 0x001fea0003800000 */
[----:B------:R-:W-:Y:S05]  /*6dc0*/  @!P0 BRA `(.L_x_23) ;  /* 0x0000000000048947 */ /* 0x000fea0003800000 */
[----:B------:R-:W-:Y:S01]  /*6dd0*/  BPT.TRAP 0x1 ;  /* 0x000000040000795c */ /* 0x000fe20000300000 */
.L_x_23:
[----:B------:R-:W-:Y:S05]  /*6de0*/  @P1 BRA `(.L_x_24) ;  /* 0x0000000000081947 */ /* 0x000fea0003800000 */
[----:B-----5:R-:W0:Y:S02]  /*6df0*/  SYNCS.PHASECHK.TRANS64.TRYWAIT P1, [R3+URZ], R0 ;  /* 0x00000000030075a7 */ /* 0x020e24000802017f */
[----:B0-----:R-:W-:Y:S05]  /*6e00*/  @!P1 BRA `(.L_x_25) ;  /* 0x0000020800309947 */ /* 0x001fea0003800000 */
.L_x_24:
[----:B-----5:R-:W-:Y:S01]  /*6e10*/  IMAD.SHL.U32 R10, R8, 0x8000, RZ ;  /* 0x00008000080a7824 */ /* 0x020fe200078e00ff */
[----:B------:R-:W-:-:S04]  /*6e20*/  UMOV UR5, UR39 ;  /* 0x0000002700057c82 */ /* 0x000fc80008000000 */
[----:B0-----:R-:W-:-:S05]  /*6e30*/  LOP3.LUT R0, R10, R19, RZ, 0xfc, !PT ;  /* 0x000000130a007212 */ /* 0x001fca00078efcff */
[----:B------:R-:W-:-:S04]  /*6e40*/  IMAD.IADD R0, R6, 0x1, R0 ;  /* 0x0000000106007824 */ /* 0x000fc800078e0200 */
[--C-:B------:R-:W-:Y:S01]  /*6e50*/  IMAD.IADD R3, R20, 0x1, R0.reuse ;  /* 0x0000000114037824 */ /* 0x100fe200078e0200 */
[----:B------:R-:W-:Y:S04]  /*6e60*/  LDS.U8 R5, [R0+0x808] ;  /* 0x0008080000057984 */ /* 0x000fe80000000000 */
[----:B------:R-:W0:Y:S04]  /*6e70*/  LDS.U8 R4, [R3+0x808] ;  /* 0x0008080003047984 */ /* 0x000e280000000000 */
[----:B------:R-:W-:Y:S04]  /*6e80*/  LDS.U8 R12, [R0+0x800] ;  /* 0x00080000000c7984 */ /* 0x000fe80000000000 */
[----:B------:R-:W1:Y:S01]  /*6e90*/  LDS.U8 R11, [R3+0x800] ;  /* 0x00080000030b7984 */ /* 0x000e620000000000 */
[----:B0-----:R-:W-:Y:S01]  /*6ea0*/  PRMT R14, R4, 0x7604, R5 ;  /* 0x00007604040e7816 */ /* 0x001fe20000000005 */
[----:B------:R-:W-:-:S02]  /*6eb0*/  IMAD.IADD R5, R7, 0x1, R0 ;  /* 0x0000000107057824 */ /* 0x000fc400078e0200 */
[----:B------:R-:W-:Y:S04]  /*6ec0*/  LDS.U8 R4, [R3+0x1000] ;  /* 0x0010000003047984 */ /* 0x000fe80000000000 */
[----:B------:R-:W0:Y:S01]  /*6ed0*/  LDS.U8 R13, [R5+0x800] ;  /* 0x00080000050d7984 */ /* 0x000e220000000000 */
[----:B-1----:R-:W-:-:S03]  /*6ee0*/  PRMT R15, R11, 0x7604, R12 ;  /* 0x000076040b0f7816 */ /* 0x002fc6000000000c */
[----:B------:R-:W1:Y:S04]  /*6ef0*/  LDS.U8 R11, [R0+0x1000] ;  /* 0x00100000000b7984 */ /* 0x000e680000000000 */
[----:B------:R-:W2:Y:S01]  /*6f00*/  LDS.U8 R12, [R5+0x808] ;  /* 0x00080800050c7984 */ /* 0x000ea20000000000 */
[----:B0-----:R-:W-:Y:S02]  /*6f10*/  PRMT R13, R13, 0x7054, R15 ;  /* 0x000070540d0d7816 */ /* 0x001fe4000000000f */
[----:B-1----:R-:W-:Y:S01]  /*6f20*/  PRMT R15, R4, 0x7604, R11 ;  /* 0x00007604040f7816 */ /* 0x002fe2000000000b */
[----:B------:R-:W-:Y:S01]  /*6f30*/  IMAD.IADD R4, R7, 0x1, R3 ;  /* 0x0000000107047824 */ /* 0x000fe200078e0203 */
[----:B------:R-:W0:Y:S01]  /*6f40*/  LDS.U8 R11, [R5+0x1000] ;  /* 0x00100000050b7984 */ /* 0x000e220000000000 */
[----:B--2---:R-:W-:-:S03]  /*6f50*/  PRMT R12, R12, 0x7054, R14 ;  /* 0x000070540c0c7816 */ /* 0x004fc6000000000e */
[----:B------:R-:W1:Y:S04]  /*6f60*/  LDS.U8 R153, [R4+0x808] ;  /* 0x0008080004997984 */ /* 0x000e680000000000 */
[----:B------:R-:W2:Y:S04]  /*6f70*/  LDS.U8 R154, [R4+0x1000] ;  /* 0x00100000049a7984 */ /* 0x000ea80000000000 */
[----:B------:R-:W-:Y:S04]  /*6f80*/  LDS.U8 R155, [R4+0x1008] ;  /* 0x00100800049b7984 */ /* 0x000fe80000000000 */
[----:B------:R-:W-:Y:S04]  /*6f90*/  LDS.U8 R156, [R4+0x4800] ;  /* 0x00480000049c7984 */ /* 0x000fe80000000000 */
[----:B------:R-:W-:Y:S04]  /*6fa0*/  LDS.U8 R157, [R4+0x4808] ;  /* 0x00480800049d7984 */ /* 0x000fe80000000000 */
[----:B------:R-:W-:Y:S04]  /*6fb0*/  LDS.U8 R158, [R4+0x5000] ;  /* 0x00500000049e7984 */ /* 0x000fe80000000000 */
[----:B------:R-:W3:Y:S04]  /*6fc0*/  LDS.U8 R152, [R4+0x800] ;  /* 0x0008000004987984 */ /* 0x000ee80000000000 */
[----:B------:R-:W-:Y:S01]  /*6fd0*/  LDS.U8 R4, [R4+0x5008] ;  /* 0x0050080004047984 */ /* 0x000fe20000000000 */
[----:B0-----:R-:W-:-:S02]  /*6fe0*/  PRMT R11, R11, 0x7054, R15 ;  /* 0x000070540b0b7816 */ /* 0x001fc4000000000f */
[----:B-1----:R-:W-:Y:S02]  /*6ff0*/  PRMT R153, R153, 0x654, R12 ;  /* 0x0000065499997816 */ /* 0x002fe4000000000c */
[----:B------:R-:W-:Y:S01]  /*7000*/  LDS.U8 R12, [R0+0x1008] ;  /* 0x00100800000c7984 */ /* 0x000fe20000000000 */
[----:B--2---:R-:W-:-:S03]  /*7010*/  PRMT R154, R154, 0x654, R11 ;  /* 0x000006549a9a7816 */ /* 0x004fc6000000000b */
[----:B------:R-:W0:Y:S01]  /*7020*/  LDS.U8 R11, [R3+0x1008] ;  /* 0x00100800030b7984 */ /* 0x000e220000000000 */
[----:B---3--:R-:W-:Y:S02]  /*7030*/  PRMT R152, R152, 0x654, R13 ;  /* 0x0000065498987816 */ /* 0x008fe4000000000d */
[----:B0-----:R-:W-:Y:S02]  /*7040*/  PRMT R12, R11, 0x7604, R12 ;  /* 0x000076040b0c7816 */ /* 0x001fe4000000000c */
[----:B------:R-:W0:Y:S02]  /*7050*/  LDS.U8 R11, [R5+0x1008] ;  /* 0x00100800050b7984 */ /* 0x000e240000000000 */
[----:B0-----:R-:W-:Y:S02]  /*7060*/  PRMT R11, R11, 0x7054, R12 ;  /* 0x000070540b0b7816 */ /* 0x001fe4000000000c */
[----:B------:R-:W-:Y:S02]  /*7070*/  LDS.U8 R12, [R0+0x4800] ;  /* 0x00480000000c7984 */ /* 0x000fe40000000000 */
[----:B------:R-:W-:-:S02]  /*7080*/  PRMT R155, R155, 0x654, R11 ;  /* 0x000006549b9b7816 */ /* 0x000fc4000000000b */
[----:B------:R-:W0:Y:S02]  /*7090*/  LDS.U8 R11, [R3+0x4800] ;  /* 0x00480000030b7984 */ /* 0x000e240000000000 */
        /* <DEDUP_REMOVED lines=11> */
[----:B------:R-:W0:Y:S04]  /*7150*/  LDS.U8 R11, [R3+0x5000] ;  /* 0x00500000030b7984 */ /* 0x000e280000000000 */
[----:B------:R-:W-:Y:S04]  /*7160*/  LDS.U8 R0, [R0+0x5008] ;  /* 0x0050080000007984 */ /* 0x000fe80000000000 */
[----:B------:R-:W1:Y:S01]  /*7170*/  LDS.U8 R3, [R3+0x5008] ;  /* 0x0050080003037984 */ /* 0x000e620000000000 */
[----:B0-----:R-:W-:-:S03]  /*7180*/  PRMT R12, R11, 0x7604, R12 ;  /* 0x000076040b0c7816 */ /* 0x001fc6000000000c */
[----:B------:R-:W0:Y:S04]  /*7190*/  LDS.U8 R11, [R5+0x5000] ;  /* 0x00500000050b7984 */ /* 0x000e280000000000 */
[----:B------:R-:W2:Y:S01]  /*71a0*/  LDS.U8 R5, [R5+0x5008] ;  /* 0x0050080005057984 */ /* 0x000ea20000000000 */
[----:B-1----:R-:W-:Y:S02]  /*71b0*/  PRMT R0, R3, 0x7604, R0 ;  /* 0x0000760403007816 */ /* 0x002fe40000000000 */
[----:B0-----:R-:W-:-:S04]  /*71c0*/  PRMT R11, R11, 0x7054, R12 ;  /* 0x000070540b0b7816 */ /* 0x001fc8000000000c */
[----:B------:R-:W-:Y:S02]  /*71d0*/  PRMT R158, R158, 0x654, R11 ;  /* 0x000006549e9e7816 */ /* 0x000fe4000000000b */
[----:B------:R-:W0:Y:S01]  /*71e0*/  LDC R11, c[0x0][0x28c] ;  /* 0x0000a300ff0b7b82 */ /* 0x000e220000000800 */
[----:B--2---:R-:W-:-:S04]  /*71f0*/  PRMT R5, R5, 0x7054, R0 ;  /* 0x0000705405057816 */ /* 0x004fc80000000000 */
[----:B------:R-:W-:Y:S02]  /*7200*/  PRMT R159, R4, 0x654, R5 ;  /* 0x00000654049f7816 */ /* 0x000fe40000000005 */
[----:B0-----:R-:W-:-:S13]  /*7210*/  ISETP.GE.AND P1, PT, R11, 0x101, PT ;  /* 0x000001010b00780c */ /* 0x001fda0003f26270 */
[----:B------:R-:W-:Y:S05]  /*7220*/  @!P1 BRA `(.L_x_26) ;  /* 0x0000005c00349947 */ /* 0x000fea0003800000 */
[----:B------:R-:W-:Y:S01]  /*7230*/  R2UR UR7, R8 ;  /* 0x00000000080772ca */ /* 0x000fe200000e0000 */
[----:B------:R-:W-:Y:S01]  /*7240*/  UIADD3 UR6, UR40, -0x1, URZ ;  /* 0xffffffff28067890 */ /* 0x000fe2000fffe03f */
[----:B------:R-:W-:-:S13]  /*7250*/  UMOV UR5, UR39 ;  /* 0x0000002700057c82 */ /* 0x000fda0008000000 */
.L_x_34:
[----:B------:R-:W-:-:S04]  /*7260*/  UIADD3 UR8, UR7, 0x1, URZ ;  /* 0x0000000107087890 */ /* 0x000fc8000fffe03f */
[----:B------:R-:W-:-:S04]  /*7270*/  UISETP.NE.AND UP0, UPT, UR8, 0x3, UPT ;  /* 0x000000030800788c */ /* 0x000fc8000bf05270 */
[----:B------:R-:W-:Y:S02]  /*7280*/  USEL UR9, URZ, 0x1, UP0 ;  /* 0x000000013f097887 */ /* 0x000fe40008000000 */
[----:B------:R-:W-:-:S04]  /*7290*/  USEL UR8, UR8, URZ, UP0 ;  /* 0x0000003f08087287 */ /* 0x000fc80008000000 */
[----:B------:R-:W-:Y:S02]  /*72a0*/  LOP3.LUT R9, R9, UR9, RZ, 0x3c, !PT ;  /* 0x0000000909097c12 */ /* 0x000fe4000f8e3cff */
[----:B------:R-:W-:Y:S01]  /*72b0*/  IMAD.U32 R8, RZ, RZ, UR8 ;  /* 0x00000008ff087e24 */ /* 0x000fe2000f8e00ff */
[----:B-----5:R-:W-:Y:S06]  /*72c0*/  @!P0 BRA `(.L_x_27) ;  /* 0x0000000000048947 */ /* 0x020fec0003800000 */
[----:B------:R-:W-:Y:S01]  /*72d0*/  BPT.TRAP 0x1 ;  /* 0x000000040000795c */ /* 0x000fe20000300000 */
.L_x_27:
        /* <DEDUP_REMOVED lines=128> */
[----:B------:R-:W0:Y:S01]  /*7ae0*/  S2UR UR9, SR_CgaCtaId ;  /* 0x00000000000979c3 */ /* 0x000e220000008800 */
[----:B------:R-:W-:Y:S01]  /*7af0*/  UMOV UR8, 0x400 ;  /* 0x0000040000087882 */ /* 0x000fe20000000000 */
[----:B------:R-:W-:Y:S01]  /*7b00*/  SHF.L.U32 R10, R9, 0x1f, RZ ;  /* 0x0000001f090a7819 */ /* 0x000fe200000006ff */
[----:B------:R-:W-:Y:S01]  /*7b10*/  ULEA UR10, UR7, UR4, 0xb ;  /* 0x00000004070a7291 */ /* 0x000fe2000f8e583f */
[----:B------:R-:W-:Y:S01]  /*7b20*/  UMOV UR11, 0x40000040 ;  /* 0x40000040000b7882 */ /* 0x000fe20000000000 */
[----:B0-----:R-:W-:-:S06]  /*7b30*/  ULEA UR8, UR9, UR8, 0x18 ;  /* 0x0000000809087291 */ /* 0x001fcc000f8ec03f */
[----:B------:R-:W-:-:S04]  /*7b40*/  IMAD.U32 R6, RZ, RZ, UR8 ;  /* 0x00000008ff067e24 */ /* 0x000fc8000f8e00ff */
[----:B------:R-:W-:-:S04]  /*7b50*/  IMAD R11, R8, 0x8, R6 ;  /* 0x00000008080b7824 */ /* 0x000fc800078e0206 */
[----:B------:R0:W1:Y:S01]  /*7b60*/  SYNCS.PHASECHK.TRANS64.TRYWAIT P1, [R11+URZ], R10 ;  /* 0x0000000a0b0075a7 */ /* 0x000062000802017f */
[----:B--2---:R-:W-:-:S06]  /*7b70*/  WARPGROUP.ARRIVE ;  /* 0x00000000000079c5 */ /* 0x004fcc0000000000 */
[----:B------:R-:W-:Y:S03]  /*7b80*/  QGMMA.64x256x32.F32.E5M2.E4M3 R24, R152, gdesc[UR8], R24, gsb0 ;  /* 0x03e0000898187df3 */ /* 0x000fe60008001818 */
        /* <DEDUP_REMOVED lines=61> */
[----:B------:R2:W-:Y:S01]  /*7f60*/  STL [R1+0xa0], R64 ;  /* 0x0000a04001007387 */ /* 0x0005e20000100800 */
[----:B------:R-:W-:Y:S02]  /*7f70*/  IMAD.MOV.U32 R190, RZ, RZ, R110 ;  /* 0x000000ffffbe7224 */ /* 0x000fe400078e006e */
[----:B------:R-:W-:Y:S01]  /*7f80*/  IMAD.MOV.U32 R189, RZ, RZ, R111 ;  /* 0x000000ffffbd7224 */ /* 0x000fe200078e006f */
[----:B------:R-:W3:Y:S01]  /*7f90*/  LDL.LU.64 R150, [R1+0x5b0] ;  /* 0x0005b00001967983 */ /* 0x000ee20000300a00 */
[----:B------:R-:W-:Y:S02]  /*7fa0*/  IMAD.MOV.U32 R192, RZ, RZ, R108 ;  /* 0x000000ffffc07224 */ /* 0x000fe400078e006c */
[----:B------:R-:W-:Y:S01]  /*7fb0*/  IMAD.MOV.U32 R191, RZ, RZ, R109 ;  /* 0x000000ffffbf7224 */ /* 0x000fe200078e006d */
[----:B------:R-:W3:Y:S01]  /*7fc0*/  LDL.LU.64 R148, [R1+0x5a8] ;  /* 0x0005a80001947983 */ /* 0x000ee20000300a00 */
[----:B------:R-:W-:-:S02]  /*7fd0*/  IMAD.MOV.U32 R194, RZ, RZ, R106 ;  /* 0x000000ffffc27224 */ /* 0x000fc400078e006a */
[----:B------:R-:W-:Y:S01]  /*7fe0*/  IMAD.MOV.U32 R193, RZ, RZ, R107 ;  /* 0x000000ffffc17224 */ /* 0x000fe200078e006b */
[----:B------:R-:W3:Y:S01]  /*7ff0*/  LDL.LU.64 R146, [R1+0x5a0] ;  /* 0x0005a00001927983 */ /* 0x000ee20000300a00 */
        /* <DEDUP_REMOVED lines=60> */
[----:B------:R-:W-:-:S03]  /*83c0*/  IMAD.MOV.U32 R235, RZ, RZ, R65 ;  /* 0x000000ffffeb7224 */ /* 0x000fc600078e0041 */
        /* <DEDUP_REMOVED lines=20> */
[----:B--2---:R-:W3:Y:S04]  /*8510*/  LDL.LU.64 R64, [R1+0x458] ;  /* 0x0004580001407983 */ /* 0x004ee80000300a00 */
        /* <DEDUP_REMOVED lines=19> */
[----:B------:R-:W3:Y:S01]  /*8650*/  LDL.LU.64 R24, [R1+0x3b8] ;  /* 0x0003b80001187983 */ /* 0x000ee20000300a00 */
[----:B------:R-:W-:-:S06]  /*8660*/  USHF.L.U32 UR7, UR7, 0xf, URZ ;  /* 0x0000000f07077899 */ /* 0x000fcc000800063f */
[----:B------:R-:W-:-:S05]  /*8670*/  LOP3.LUT R0, R19, UR7, RZ, 0xfc, !PT ;  /* 0x0000000713007c12 */ /* 0x000fca000f8efcff */
[----:B------:R-:W-:-:S04]  /*8680*/  IMAD.IADD R0, R6, 0x1, R0 ;  /* 0x0000000106007824 */ /* 0x000fc800078e0200 */
[----:B------:R-:W-:Y:S01]  /*8690*/  IMAD.IADD R3, R20, 0x1, R0 ;  /* 0x0000000114037824 */ /* 0x000fe200078e0200 */
[----:B------:R-:W-:Y:S04]  /*86a0*/  LDS.U8 R13, [R0+0x1800] ;  /* 0x00180000000d7984 */ /* 0x000fe80000000000 */
[----:B------:R-:W-:Y:S04]  /*86b0*/  LDS.U8 R12, [R3+0x1800] ;  /* 0x00180000030c7984 */ /* 0x000fe80000000000 */
[----:B------:R-:W-:Y:S04]  /*86c0*/  LDS.U8 R5, [R0+0x1808] ;  /* 0x0018080000057984 */ /* 0x000fe80000000000 */
[----:B------:R-:W2:Y:S01]  /*86d0*/  LDS.U8 R4, [R3+0x1808] ;  /* 0x0018080003047984 */ /* 0x000ea20000000000 */
[----:B------:R-:W-:Y:S01]  /*86e0*/  UMOV UR14, UR10 ;  /* 0x0000000a000e7c82 */ /* 0x000fe20008000000 */
[----:B------:R-:W-:Y:S01]  /*86f0*/  UMOV UR15, UR11 ;  /* 0x0000000b000f7c82 */ /* 0x000fe20008000000 */
        /* <DEDUP_REMOVED lines=57> */
[----:B---3--:R-:W3:Y:S04]  /*8a90*/  LDL.LU R44, [R1] ;  /* 0x00000000012c7983 */ /* 0x008ee80000300800 */
[----:B------:R-:W3:Y:S04]  /*8aa0*/  LDL.LU R45, [R1+0x4] ;  /* 0x00000400012d7983 */ /* 0x000ee80000300800 */
        /* <DEDUP_REMOVED lines=38> */
[----:B------:R-:W3:Y:S01]  /*8d10*/  LDL.LU R84, [R1+0xa0] ;  /* 0x0000a00001547983 */ /* 0x000ee20000300800 */
[----:B------:R-:W-:-:S02]  /*8d20*/  IMAD.MOV.U32 R151, RZ, RZ, R169 ;  /* 0x000000ffff977224 */ /* 0x000fc400078e00a9 */
[----:B------:R-:W-:Y:S02]  /*8d30*/  IMAD.MOV.U32 R156, RZ, RZ, R168 ;  /* 0x000000ffff9c7224 */ /* 0x000fe400078e00a8 */
[----:B------:R-:W-:Y:S01]  /*8d40*/  IMAD.MOV.U32 R169, RZ, RZ, R17 ;  /* 0x000000ffffa97224 */ /* 0x000fe200078e0011 */
[----:B--2---:R-:W-:Y:S01]  /*8d50*/  PRMT R17, R4, 0x7604, R5 ;  /* 0x0000760404117816 */ /* 0x004fe20000000005 */
[----:B------:R-:W-:Y:S01]  /*8d60*/  IMAD.MOV.U32 R168, RZ, RZ, R18 ;  /* 0x000000ffffa87224 */ /* 0x000fe200078e0012 */
[----:B------:R-:W-:Y:S01]  /*8d70*/  PRMT R18, R12, 0x7604, R13 ;  /* 0x000076040c127816 */ /* 0x000fe2000000000d */
[----:B------:R-:W-:Y:S01]  /*8d80*/  IMAD.IADD R5, R7, 0x1, R0 ;  /* 0x0000000107057824 */ /* 0x000fe200078e0200 */
[----:B------:R-:W-:Y:S01]  /*8d90*/  LDS.U8 R13, [R0+0x2000] ;  /* 0x00200000000d7984 */ /* 0x000fe20000000000 */
[----:B------:R-:W-:-:S03]  /*8da0*/  IMAD.MOV.U32 R149, RZ, RZ, R171 ;  /* 0x000000ffff957224 */ /* 0x000fc600078e00ab */
[----:B------:R-:W2:Y:S01]  /*8db0*/  LDS.U8 R12, [R3+0x2000] ;  /* 0x00200000030c7984 */ /* 0x000ea20000000000 */
[----:B------:R-:W-:-:S03]  /*8dc0*/  IMAD.MOV.U32 R171, RZ, RZ, R14 ;  /* 0x000000ffffab7224 */ /* 0x000fc600078e000e */
[----:B------:R-:W4:Y:S04]  /*8dd0*/  LDS.U8 R14, [R5+0x1808] ;  /* 0x00180800050e7984 */ /* 0x000f280000000000 */
[----:B------:R-:W5:Y:S01]  /*8de0*/  LDS.U8 R4, [R5+0x2000] ;  /* 0x0020000005047984 */ /* 0x000f620000000000 */
[----:B--2---:R-:W-:-:S03]  /*8df0*/  PRMT R12, R12, 0x7604, R13 ;  /* 0x000076040c0c7816 */ /* 0x004fc6000000000d */
[----:B------:R-:W-:Y:S01]  /*8e00*/  LDS.U8 R13, [R0+0x2008] ;  /* 0x00200800000d7984 */ /* 0x000fe20000000000 */
[----:B----4-:R-:W-:Y:S02]  /*8e10*/  PRMT R14, R14, 0x7054, R17 ;  /* 0x000070540e0e7816 */ /* 0x010fe40000000011 */
[----:B-----5:R-:W-:Y:S02]  /*8e20*/  PRMT R17, R4, 0x7054, R12 ;  /* 0x0000705404117816 */ /* 0x020fe4000000000c */
[----:B------:R-:W2:Y:S01]  /*8e30*/  LDS.U8 R12, [R3+0x2008] ;  /* 0x00200800030c7984 */ /* 0x000ea20000000000 */
[----:B------:R-:W-:Y:S02]  /*8e40*/  IMAD.MOV.U32 R150, RZ, RZ, R170 ;  /* 0x000000ffff967224 */ /* 0x000fe400078e00aa */
[----:B------:R-:W-:Y:S02]  /*8e50*/  IMAD.MOV.U32 R170, RZ, RZ, R15 ;  /* 0x000000ffffaa7224 */ /* 0x000fe400078e000f */
[----:B------:R-:W-:Y:S01]  /*8e60*/  IMAD.IADD R4, R7, 0x1, R3 ;  /* 0x0000000107047824 */ /* 0x000fe200078e0203 */
[----:B------:R-:W4:Y:S01]  /*8e70*/  LDS.U8 R15, [R5+0x1800] ;  /* 0x00180000050f7984 */ /* 0x000f220000000000 */
[----:B------:R-:W-:-:S02]  /*8e80*/  IMAD.MOV.U32 R145, RZ, RZ, R175 ;  /* 0x000000ffff917224 */ /* 0x000fc400078e00af */
[----:B------:R-:W-:Y:S01]  /*8e90*/  IMAD.MOV.U32 R146, RZ, RZ, R174 ;  /* 0x000000ffff927224 */ /* 0x000fe200078e00ae */
[----:B------:R-:W-:Y:S01]  /*8ea0*/  LDS.U8 R175, [R4+0x2008] ;  /* 0x0020080004af7984 */ /* 0x000fe20000000000 */
[----:B------:R-:W-:Y:S02]  /*8eb0*/  IMAD.MOV.U32 R147, RZ, RZ, R173 ;  /* 0x000000ffff937224 */ /* 0x000fe400078e00ad */
[----:B------:R-:W-:Y:S01]  /*8ec0*/  IMAD.MOV.U32 R148, RZ, RZ, R172 ;  /* 0x000000ffff947224 */ /* 0x000fe200078e00ac */
[----:B------:R-:W-:Y:S04]  /*8ed0*/  LDS.U8 R173, [R4+0x1808] ;  /* 0x0018080004ad7984 */ /* 0x000fe80000000000 */
[----:B------:R-:W-:Y:S04]  /*8ee0*/  LDS.U8 R172, [R4+0x1800] ;  /* 0x0018000004ac7984 */ /* 0x000fe80000000000 */
[----:B------:R-:W-:Y:S01]  /*8ef0*/  LDS.U8 R174, [R4+0x2000] ;  /* 0x0020000004ae7984 */ /* 0x000fe20000000000 */
[----:B--2---:R-:W-:-:S03]  /*8f00*/  PRMT R13, R12, 0x7604, R13 ;  /* 0x000076040c0d7816 */ /* 0x004fc6000000000d */
[----:B------:R-:W2:Y:S01]  /*8f10*/  LDS.U8 R12, [R5+0x2008] ;  /* 0x00200800050c7984 */ /* 0x000ea20000000000 */
[----:B------:R-:W-:Y:S02]  /*8f20*/  IMAD.MOV.U32 R157, RZ, RZ, R167 ;  /* 0x000000ffff9d7224 */ /* 0x000fe400078e00a7 */
[----:B------:R-:W-:Y:S01]  /*8f30*/  IMAD.MOV.U32 R158, RZ, RZ, R166 ;  /* 0x000000ffff9e7224 */ /* 0x000fe200078e00a6 */
[----:B----4-:R-:W-:Y:S01]  /*8f40*/  PRMT R15, R15, 0x7054, R18 ;  /* 0x000070540f0f7816 */ /* 0x010fe20000000012 */
        /* <DEDUP_REMOVED lines=16> */
[----:B------:R-:W-:Y:S01]  /*9050*/  IMAD.MOV.U32 R100, RZ, RZ, R220 ;  /* 0x000000ffff647224 */ /* 0x000fe200078e00dc */
[----:B--2---:R-:W-:Y:S01]  /*9060*/  PRMT R12, R12, 0x7054, R13 ;  /* 0x000070540c0c7816 */ /* 0x004fe2000000000d */
        /* <DEDUP_REMOVED lines=46> */
[----:B------:R-:W-:Y:S01]  /*9350*/  IMAD.MOV.U32 R167, RZ, RZ, R21 ;  /* 0x000000ffffa77224 */ /* 0x000fe200078e0015 */
[----:B------:R-:W-:Y:S01]  /*9360*/  PRMT R172, R172, 0x654, R15 ;  /* 0x00000654acac7816 */ /* 0x000fe2000000000f */
[----:B------:R-:W-:Y:S01]  /*9370*/  UIADD3 UR8, UR10, 0x2, URZ ;  /* 0x000000020a087890 */ /* 0x000fe2000fffe03f */
[----:B------:R-:W-:-:S02]  /*9380*/  PRMT R173, R173, 0x654, R14 ;  /* 0x00000654adad7816 */ /* 0x000fc4000000000e */
[----:B------:R-:W-:Y:S02]  /*9390*/  PRMT R174, R174, 0x654, R17 ;  /* 0x00000654aeae7816 */ /* 0x000fe40000000011 */
[----:B------:R-:W-:Y:S01]  /*93a0*/  PRMT R175, R175, 0x654, R12 ;  /* 0x00000654afaf7816 */ /* 0x000fe2000000000c */
[----:B------:R-:W-:Y:S01]  /*93b0*/  UMOV UR15, 0x40000040 ;  /* 0x40000040000f7882 */ /* 0x000fe20000000000 */
[----:B------:R-:W-:Y:S02]  /*93c0*/  UMOV UR14, UR8 ;  /* 0x00000008000e7c82 */ /* 0x000fe40008000000 */
[----:B---3--:R-:W-:-:S06]  /*93d0*/  WARPGROUP.ARRIVE ;  /* 0x00000000000079c5 */ /* 0x008fcc0000000000 */
        /* <DEDUP_REMOVED lines=66> */
[----:B--2---:R-:W2:Y:S04]  /*9800*/  LDL.LU.64 R150, [R1+0x3b0] ;  /* 0x0003b00001967983 */ /* 0x004ea80000300a00 */
        /* <DEDUP_REMOVED lines=53> */
[----:B------:R-:W-:Y:S04]  /*9b60*/  LDS.U8 R18, [R0+0x5800] ;  /* 0x0058000000127984 */ /* 0x000fe80000000000 */
[----:B------:R-:W3:Y:S04]  /*9b70*/  LDS.U8 R17, [R3+0x5800] ;  /* 0x0058000003117984 */ /* 0x000ee80000000000 */
[----:B------:R-:W-:Y:S04]  /*9b80*/  LDS.U8 R13, [R0+0x6000] ;  /* 0x00600000000d7984 */ /* 0x000fe80000000000 */
[----:B------:R-:W4:Y:S04]  /*9b90*/  LDS.U8 R12, [R3+0x6000] ;  /* 0x00600000030c7984 */ /* 0x000f280000000000 */
[----:B------:R-:W-:Y:S04]  /*9ba0*/  LDS.U8 R15, [R0+0x5808] ;  /* 0x00580800000f7984 */ /* 0x000fe80000000000 */
[----:B------:R-:W5:Y:S04]  /*9bb0*/  LDS.U8 R14, [R3+0x5808] ;  /* 0x00580800030e7984 */ /* 0x000f680000000000 */
[----:B------:R-:W-:Y:S04]  /*9bc0*/  LDS.U8 R168, [R4+0x5800] ;  /* 0x0058000004a87984 */ /* 0x000fe80000000000 */
[----:B------:R-:W-:Y:S04]  /*9bd0*/  LDS.U8 R169, [R4+0x5808] ;  /* 0x0058080004a97984 */ /* 0x000fe80000000000 */
[----:B------:R-:W-:Y:S04]  /*9be0*/  LDS.U8 R170, [R4+0x6000] ;  /* 0x0060000004aa7984 */ /* 0x000fe80000000000 */
[----:B------:R-:W-:Y:S01]  /*9bf0*/  LDS.U8 R171, [R4+0x6008] ;  /* 0x0060080004ab7984 */ /* 0x000fe20000000000 */
[----:B---3--:R-:W-:-:S02]  /*9c00*/  PRMT R18, R17, 0x7604, R18 ;  /* 0x0000760411127816 */ /* 0x008fc40000000012 */
[----:B----4-:R-:W-:Y:S02]  /*9c10*/  PRMT R17, R12, 0x7604, R13 ;  /* 0x000076040c117816 */ /* 0x010fe4000000000d */
[----:B------:R-:W3:Y:S04]  /*9c20*/  LDS.U8 R13, [R5+0x5808] ;  /* 0x00580800050d7984 */ /* 0x000ee80000000000 */
[----:B------:R-:W4:Y:S01]  /*9c30*/  LDS.U8 R12, [R5+0x6000] ;  /* 0x00600000050c7984 */ /* 0x000f220000000000 */
[----:B-----5:R-:W-:-:S03]  /*9c40*/  PRMT R15, R14, 0x7604, R15 ;  /* 0x000076040e0f7816 */ /* 0x020fc6000000000f */
[----:B------:R-:W-:Y:S01]  /*9c50*/  LDS.U8 R14, [R5+0x5800] ;  /* 0x00580000050e7984 */ /* 0x000fe20000000000 */
[----:B---3--:R-:W-:-:S03]  /*9c60*/  PRMT R15, R13, 0x7054, R15 ;  /* 0x000070540d0f7816 */ /* 0x008fc6000000000f */
[----:B------:R-:W-:Y:S01]  /*9c70*/  LDS.U8 R13, [R0+0x6008] ;  /* 0x00600800000d7984 */ /* 0x000fe20000000000 */
[----:B----4-:R-:W-:-:S03]  /*9c80*/  PRMT R17, R12, 0x7054, R17 ;  /* 0x000070540c117816 */ /* 0x010fc60000000011 */
[----:B------:R-:W3:Y:S02]  /*9c90*/  LDS.U8 R12, [R3+0x6008] ;  /* 0x00600800030c7984 */ /* 0x000ee40000000000 */
[----:B---3--:R-:W-:Y:S02]  /*9ca0*/  PRMT R13, R12, 0x7604, R13 ;  /* 0x000076040c0d7816 */ /* 0x008fe4000000000d */
[----:B------:R-:W3:Y:S01]  /*9cb0*/  LDS.U8 R12, [R5+0x6008] ;  /* 0x00600800050c7984 */ /* 0x000ee20000000000 */
[----:B------:R-:W-:Y:S02]  /*9cc0*/  PRMT R14, R14, 0x7054, R18 ;  /* 0x000070540e0e7816 */ /* 0x000fe40000000012 */
[----:B------:R-:W-:Y:S02]  /*9cd0*/  PRMT R169, R169, 0x654, R15 ;  /* 0x00000654a9a97816 */ /* 0x000fe4000000000f */
[----:B------:R-:W-:Y:S02]  /*9ce0*/  PRMT R168, R168, 0x654, R14 ;  /* 0x00000654a8a87816 */ /* 0x000fe4000000000e */
[----:B------:R-:W-:-:S02]  /*9cf0*/  PRMT R170, R170, 0x654, R17 ;  /* 0x00000654aaaa7816 */ /* 0x000fc40000000011 */
[----:B---3--:R-:W-:-:S04]  /*9d00*/  PRMT R12, R12, 0x7054, R13 ;  /* 0x000070540c0c7816 */ /* 0x008fc8000000000d */
[----:B------:R-:W-:-:S04]  /*9d10*/  PRMT R171, R171, 0x654, R12 ;  /* 0x00000654abab7816 */ /* 0x000fc8000000000c */
[----:B--2---:R-:W-:-:S06]  /*9d20*/  WARPGROUP.ARRIVE ;  /* 0x00000000000079c5 */ /* 0x004fcc0000000000 */
[----:B------:R-:W-:Y:S03]  /*9d30*/  QGMMA.64x256x32.F32.E5M2.E4M3 R24, R168, gdesc[UR12], R24, gsb0 ;  /* 0x03e0000ca8187df3 */ /* 0x000fe60008001818 */
[----:B------:R-:W-:Y:S02]  /*9d40*/  WARPGROUP.DEPBAR.LE gsb0, 0x0 ;  /* 0x00008000000079c5 */ /* 0x000fe40000010000 */
[----:B------:R-:W-:Y:S04]  /*9d50*/  LDS.U8 R18, [R0+0x2800] ;  /* 0x0028000000127984 */ /* 0x000fe80000000000 */
[----:B------:R-:W2:Y:S04]  /*9d60*/  LDS.U8 R17, [R3+0x2800] ;  /* 0x0028000003117984 */ /* 0x000ea80000000000 */
[----:B------:R-:W-:Y:S04]  /*9d70*/  LDS.U8 R13, [R0+0x3000] ;  /* 0x00300000000d7984 */ /* 0x000fe80000000000 */
[----:B------:R-:W3:Y:S04]  /*9d80*/  LDS.U8 R12, [R3+0x3000] ;  /* 0x00300000030c7984 */ /* 0x000ee80000000000 */
[----:B------:R-:W-:Y:S04]  /*9d90*/  LDS.U8 R15, [R0+0x2808] ;  /* 0x00280800000f7984 */ /* 0x000fe80000000000 */
[----:B------:R-:W4:Y:S04]  /*9da0*/  LDS.U8 R14, [R3+0x2808] ;  /* 0x00280800030e7984 */ /* 0x000f280000000000 */
[----:B------:R-:W-:Y:S04]  /*9db0*/  LDS.U8 R159, [R4+0x3008] ;  /* 0x00300800049f7984 */ /* 0x000fe80000000000 */
[----:B------:R-:W-:Y:S04]  /*9dc0*/  LDS.U8 R152, [R4+0x6800] ;  /* 0x0068000004987984 */ /* 0x000fe80000000000 */
[----:B------:R-:W-:Y:S04]  /*9dd0*/  LDS.U8 R153, [R4+0x6808] ;  /* 0x0068080004997984 */ /* 0x000fe80000000000 */
[----:B------:R-:W-:Y:S04]  /*9de0*/  LDS.U8 R154, [R4+0x7000] ;  /* 0x00700000049a7984 */ /* 0x000fe80000000000 */
[----:B------:R-:W-:Y:S01]  /*9df0*/  LDS.U8 R156, [R4+0x2800] ;  /* 0x00280000049c7984 */ /* 0x000fe20000000000 */
[----:B--2---:R-:W-:-:S03]  /*9e00*/  PRMT R18, R17, 0x7604, R18 ;  /* 0x0000760411127816 */ /* 0x004fc60000000012 */
[----:B------:R-:W-:Y:S04]  /*9e10*/  LDS.U8 R157, [R4+0x2808] ;  /* 0x00280800049d7984 */ /* 0x000fe80000000000 */
[----:B------:R-:W-:Y:S01]  /*9e20*/  LDS.U8 R158, [R4+0x3000] ;  /* 0x00300000049e7984 */ /* 0x000fe20000000000 */
[----:B---3--:R-:W-:-:S03]  /*9e30*/  PRMT R17, R12, 0x7604, R13 ;  /* 0x000076040c117816 */ /* 0x008fc6000000000d */
[----:B------:R-:W-:Y:S04]  /*9e40*/  LDS.U8 R155, [R4+0x7008] ;  /* 0x00700800049b7984 */ /* 0x000fe80000000000 */
[----:B------:R-:W2:Y:S04]  /*9e50*/  LDS.U8 R13, [R5+0x2808] ;  /* 0x00280800050d7984 */ /* 0x000ea80000000000 */
[----:B------:R-:W3:Y:S01]  /*9e60*/  LDS.U8 R12, [R5+0x3000] ;  /* 0x00300000050c7984 */ /* 0x000ee20000000000 */
[----:B----4-:R-:W-:-:S03]  /*9e70*/  PRMT R15, R14, 0x7604, R15 ;  /* 0x000076040e0f7816 */ /* 0x010fc6000000000f */
[----:B------:R-:W-:Y:S01]  /*9e80*/  LDS.U8 R14, [R5+0x2800] ;  /* 0x00280000050e7984 */ /* 0x000fe20000000000 */
[----:B--2---:R-:W-:-:S03]  /*9e90*/  PRMT R15, R13, 0x7054, R15 ;  /* 0x000070540d0f7816 */ /* 0x004fc6000000000f */
[----:B------:R-:W-:Y:S01]  /*9ea0*/  LDS.U8 R13, [R0+0x3008] ;  /* 0x00300800000d7984 */ /* 0x000fe20000000000 */
[----:B---3--:R-:W-:-:S03]  /*9eb0*/  PRMT R17, R12, 0x7054, R17 ;  /* 0x000070540c117816 */ /* 0x008fc60000000011 */
[----:B------:R-:W2:Y:S02]  /*9ec0*/  LDS.U8 R12, [R3+0x3008] ;  /* 0x00300800030c7984 */ /* 0x000ea40000000000 */
[----:B--2---:R-:W-:Y:S02]  /*9ed0*/  PRMT R13, R12, 0x7604, R13 ;  /* 0x000076040c0d7816 */ /* 0x004fe4000000000d */
[----:B------:R-:W2:Y:S02]  /*9ee0*/  LDS.U8 R12, [R5+0x3008] ;  /* 0x00300800050c7984 */ /* 0x000ea40000000000 */
[----:B--2---:R-:W-:Y:S02]  /*9ef0*/  PRMT R12, R12, 0x7054, R13 ;  /* 0x000070540c0c7816 */ /* 0x004fe4000000000d */
[----:B------:R-:W-:Y:S02]  /*9f00*/  LDS.U8 R13, [R0+0x6800] ;  /* 0x00680000000d7984 */ /* 0x000fe40000000000 */
[----:B------:R-:W-:-:S02]  /*9f10*/  PRMT R159, R159, 0x654, R12 ;  /* 0x000006549f9f7816 */ /* 0x000fc4000000000c */
        /* <DEDUP_REMOVED lines=20> */
[----:B------:R-:W2:Y:S01]  /*a060*/  LDS.U8 R12, [R5+0x7008] ;  /* 0x00700800050c7984 */ /* 0x000ea20000000000 */
[----:B------:R-:W-:Y:S02]  /*a070*/  PRMT R14, R14, 0x7054, R18 ;  /* 0x000070540e0e7816 */ /* 0x000fe40000000012 */
[----:B------:R-:W-:Y:S02]  /*a080*/  PRMT R157, R157, 0x654, R15 ;  /* 0x000006549d9d7816 */ /* 0x000fe4000000000f */
[----:B------:R-:W-:Y:S02]  /*a090*/  PRMT R156, R156, 0x654, R14 ;  /* 0x000006549c9c7816 */ /* 0x000fe4000000000e */
[----:B------:R-:W-:-:S02]  /*a0a0*/  PRMT R158, R158, 0x654, R17 ;  /* 0x000006549e9e7816 */ /* 0x000fc40000000011 */
[----:B--2---:R-:W-:-:S04]  /*a0b0*/  PRMT R12, R12, 0x7054, R13 ;  /* 0x000070540c0c7816 */ /* 0x004fc8000000000d */
[----:B------:R-:W-:Y:S01]  /*a0c0*/  PRMT R155, R155, 0x654, R12 ;  /* 0x000006549b9b7816 */ /* 0x000fe2000000000c */
[----:B01----:R-:W-:Y:S06]  /*a0d0*/  @!P0 BRA `(.L_x_28) ;  /* 0x0000000000048947 */ /* 0x003fec0003800000 */
[----:B------:R-:W-:Y:S01]  /*a0e0*/  BPT.TRAP 0x1 ;  /* 0x000000040000795c */ /* 0x000fe20000300000 */
.L_x_28:
[----:B------:R-:W-:Y:S01]  /*a0f0*/  UISETP.GT.U32.AND UP0, UPT, UR43, 0x1, UPT ;  /* 0x000000012b00788c */ /* 0x000fe2000bf04070 */
[----:B------:R-:W-:-:S04]  /*a100*/  IMAD.U32 R12, RZ, RZ, UR5 ;  /* 0x00000005ff0c7e24 */ /* 0x000fc8000f8e00ff */
[----:B------:R-:W-:Y:S01]  /*a110*/  IMAD R12, R12, 0x8, R6 ;  /* 0x000000080c0c7824 */ /* 0x000fe200078e0206 */
[----:B------:R-:W-:-:S03]  /*a120*/  PLOP3.LUT P2, PT, PT, PT, UP0, 0x80, 0x0 ;  /* 0x000000000000781c */ /* 0x000fc60003f4f008 */
[----:B------:R-:W-:-:S05]  /*a130*/  VIADD R12, R12, 0x18 ;  /* 0x000000180c0c7836 */ /* 0x000fca0000000000 */
[----:B------:R-:W-:-:S04]  /*a140*/  PRMT R12, RZ, 0x654, R12 ;  /* 0x00000654ff0c7816 */ /* 0x000fc8000000000c */
[----:B------:R0:W-:Y:S01]  /*a150*/  SYNCS.ARRIVE.TRANS64.RED.A1T0 RZ, [R12+URZ], RZ ;  /* 0x000000ff0cff79a7 */ /* 0x0001e2000810043f */
[----:B------:R-:W-:Y:S05]  /*a160*/  @P2 BRA `(.L_x_29) ;  /* 0x0000000000042947 */ /* 0x000fea0003800000 */
[----:B------:R-:W-:Y:S01]  /*a170*/  BPT.TRAP 0x1 ;  /* 0x000000040000795c */ /* 0x000fe20000300000 */
.L_x_29:
        /* <DEDUP_REMOVED lines=59> */
[----:B------:R-:W-:Y:S04]  /*a530*/  LDS.U8 R17, [R0+0x3800] ;  /* 0x0038000000117984 */ /* 0x000fe80000000000 */
[----:B------:R-:W1:Y:S04]  /*a540*/  LDS.U8 R15, [R3+0x3800] ;  /* 0x00380000030f7984 */ /* 0x000e680000000000 */
[----:B------:R-:W-:Y:S04]  /*a550*/  STL.64 [R1+0x228], R36 ;  /* 0x0002282401007387 */ /* 0x000fe80000100a00 */
[----:B------:R-:W-:Y:S04]  /*a560*/  LDS.U8 R13, [R0+0x3808] ;  /* 0x00380800000d7984 */ /* 0x000fe80000000000 */
[----:B0-----:R-:W0:Y:S04]  /*a570*/  LDS.U8 R12, [R3+0x3808] ;  /* 0x00380800030c7984 */ /* 0x001e280000000000 */
[----:B------:R-:W-:Y:S04]  /*a580*/  STL.64 [R1+0x220], R34 ;  /* 0x0002202201007387 */ /* 0x000fe80000100a00 */
[----:B------:R-:W-:Y:S04]  /*a590*/  STL.64 [R1+0x218], R32 ;  /* 0x0002182001007387 */ /* 0x000fe80000100a00 */
[----:B------:R-:W-:Y:S04]  /*a5a0*/  STL.64 [R1+0x210], R30 ;  /* 0x0002101e01007387 */ /* 0x000fe80000100a00 */
[----:B------:R2:W-:Y:S04]  /*a5b0*/  STL.64 [R1+0x208], R28 ;  /* 0x0002081c01007387 */ /* 0x0005e80000100a00 */
[----:B------:R-:W-:Y:S04]  /*a5c0*/  LDS.U8 R166, [R4+0x4000] ;  /* 0x0040000004a67984 */ /* 0x000fe80000000000 */
[----:B------:R-:W-:Y:S04]  /*a5d0*/  LDS.U8 R167, [R4+0x4008] ;  /* 0x0040080004a77984 */ /* 0x000fe80000000000 */
[----:B--2---:R-:W2:Y:S04]  /*a5e0*/  LDL.LU R28, [R1] ;  /* 0x00000000011c7983 */ /* 0x004ea80000300800 */
        /* <DEDUP_REMOVED lines=30> */
[----:B-1----:R-:W-:-:S03]  /*a7d0*/  PRMT R15, R15, 0x7604, R17 ;  /* 0x000076040f0f7816 */ /* 0x002fc60000000011 */
[----:B------:R-:W2:Y:S01]  /*a7e0*/  LDL.LU R59, [R1+0x7c] ;  /* 0x00007c00013b7983 */ /* 0x000ea20000300800 */
[----:B0-----:R-:W-:-:S03]  /*a7f0*/  PRMT R17, R12, 0x7604, R13 ;  /* 0x000076040c117816 */ /* 0x001fc6000000000d */
[----:B------:R-:W2:Y:S04]  /*a800*/  LDL.LU R60, [R1+0x80] ;  /* 0x00008000013c7983 */ /* 0x000ea80000300800 */
[----:B------:R-:W2:Y:S04]  /*a810*/  LDL.LU R61, [R1+0x84] ;  /* 0x00008400013d7983 */ /* 0x000ea80000300800 */
[----:B------:R-:W2:Y:S04]  /*a820*/  LDL.LU R62, [R1+0x88] ;  /* 0x00008800013e7983 */ /* 0x000ea80000300800 */
[----:B------:R-:W2:Y:S04]  /*a830*/  LDL.LU R63, [R1+0x8c] ;  /* 0x00008c00013f7983 */ /* 0x000ea80000300800 */
[----:B------:R-:W2:Y:S04]  /*a840*/  LDL.LU R64, [R1+0x90] ;  /* 0x0000900001407983 */ /* 0x000ea80000300800 */
[----:B------:R-:W-:Y:S04]  /*a850*/  LDS.U8 R13, [R0+0x4000] ;  /* 0x00400000000d7984 */ /* 0x000fe80000000000 */
[----:B------:R-:W0:Y:S04]  /*a860*/  LDS.U8 R12, [R3+0x4000] ;  /* 0x00400000030c7984 */ /* 0x000e280000000000 */
        /* <DEDUP_REMOVED lines=36> */
[----:B0-----:R-:W-:-:S03]  /*aab0*/  PRMT R13, R12, 0x7604, R13 ;  /* 0x000076040c0d7816 */ /* 0x001fc6000000000d */
[----:B------:R-:W2:Y:S04]  /*aac0*/  LDL.LU R101, [R1+0x124] ;  /* 0x0001240001657983 */ /* 0x000ea80000300800 */
[----:B------:R-:W2:Y:S04]  /*aad0*/  LDL.LU R102, [R1+0x128] ;  /* 0x0001280001667983 */ /* 0x000ea80000300800 */
[----:B------:R-:W2:Y:S04]  /*aae0*/  LDL.LU R103, [R1+0x12c] ;  /* 0x00012c0001677983 */ /* 0x000ea80000300800 */
[----:B------:R-:W2:Y:S04]  /*aaf0*/  LDL.LU R104, [R1+0x130] ;  /* 0x0001300001687983 */ /* 0x000ea80000300800 */
[----:B------:R-:W2:Y:S04]  /*ab00*/  LDL.LU R105, [R1+0x134] ;  /* 0x0001340001697983 */ /* 0x000ea80000300800 */
        /* <DEDUP_REMOVED lines=42> */
[----:B------:R-:W2:Y:S01]  /*adb0*/  LDL.LU R146, [R1+0x1d8] ;  /* 0x0001d80001927983 */ /* 0x000ea20000300800 */
[----:B------:R-:W-:-:S03]  /*adc0*/  PRMT R166, R166, 0x654, R12 ;  /* 0x00000654a6a67816 */ /* 0x000fc6000000000c */
        /* <DEDUP_REMOVED lines=10> */
[----:B------:R-:W2:Y:S01]  /*ae70*/  LDL.LU R155, [R1+0x1fc] ;  /* 0x0001fc00019b7983 */ /* 0x000ea20000300800 */
[----:B------:R-:W-:Y:S01]  /*ae80*/  UIADD3 UR8, UR10, 0x4, URZ ;  /* 0x000000040a087890 */ /* 0x000fe2000fffe03f */
[----:B------:R-:W-:-:S02]  /*ae90*/  UMOV UR15, 0x40000040 ;  /* 0x40000040000f7882 */ /* 0x000fc40000000000 */
[----:B------:R-:W-:Y:S04]  /*aea0*/  LDS.U8 R160, [R4+0x7800] ;  /* 0x0078000004a07984 */ /* 0x000fe80000000000 */
[----:B------:R-:W-:Y:S01]  /*aeb0*/  LDS.U8 R161, [R4+0x7808] ;  /* 0x0078080004a17984 */ /* 0x000fe20000000000 */
[----:B------:R-:W-:-:S03]  /*aec0*/  UMOV UR14, UR8 ;  /* 0x00000008000e7c82 */ /* 0x000fc60008000000 */
[----:B------:R-:W1:Y:S04]  /*aed0*/  LDS.U8 R14, [R5+0x3800] ;  /* 0x00380000050e7984 */ /* 0x000e680000000000 */
[----:B------:R-:W3:Y:S04]  /*aee0*/  LDS.U8 R164, [R4+0x3800] ;  /* 0x0038000004a47984 */ /* 0x000ee80000000000 */
[----:B------:R-:W-:Y:S01]  /*aef0*/  LDS.U8 R165, [R4+0x3808] ;  /* 0x0038080004a57984 */ /* 0x000fe20000000000 */
[----:B0-----:R-:W-:-:S03]  /*af00*/  PRMT R13, R12, 0x7604, R13 ;  /* 0x000076040c0d7816 */ /* 0x001fc6000000000d */
[----:B------:R-:W-:Y:S04]  /*af10*/  LDS.U8 R162, [R4+0x8000] ;  /* 0x0080000004a27984 */ /* 0x000fe80000000000 */
[----:B------:R-:W0:Y:S01]  /*af20*/  LDS.U8 R12, [R5+0x4008] ;  /* 0x00400800050c7984 */ /* 0x000e220000000000 */
[----:B-1----:R-:W-:-:S03]  /*af30*/  PRMT R15, R14, 0x7054, R15 ;  /* 0x000070540e0f7816 */ /* 0x002fc6000000000f */
[----:B------:R-:W1:Y:S01]  /*af40*/  LDS.U8 R14, [R5+0x3808] ;  /* 0x00380800050e7984 */ /* 0x000e620000000000 */
[----:B------:R-:W-:Y:S01]  /*af50*/  UIADD3 UR5, UR5, 0x1, URZ ;  /* 0x0000000105057890 */ /* 0x000fe2000fffe03f */
[----:B---3--:R-:W-:Y:S02]  /*af60*/  PRMT R164, R164, 0x654, R15 ;  /* 0x00000654a4a47816 */ /* 0x008fe4000000000f */
[----:B0-----:R-:W-:Y:S02]  /*af70*/  PRMT R12, R12, 0x7054, R13 ;  /* 0x000070540c0c7816 */ /* 0x001fe4000000000d */
[----:B------:R-:W-:Y:S02]  /*af80*/  LDS.U8 R13, [R0+0x7800] ;  /* 0x00780000000d7984 */ /* 0x000fe40000000000 */
[----:B------:R-:W-:Y:S02]  /*af90*/  PRMT R167, R167, 0x654, R12 ;  /* 0x00000654a7a77816 */ /* 0x000fe4000000000c */
[----:B------:R-:W0:Y:S01]  /*afa0*/  LDS.U8 R12, [R3+0x7800] ;  /* 0x00780000030c7984 */ /* 0x000e220000000000 */
[----:B-1----:R-:W-:Y:S01]  /*afb0*/  PRMT R14, R14, 0x7054, R17 ;  /* 0x000070540e0e7816 */ /* 0x002fe20000000011 */
[----:B------:R-:W-:-:S03]  /*afc0*/  UISETP.NE.AND UP0, UPT, UR5, 0x3, UPT ;  /* 0x000000030500788c */ /* 0x000fc6000bf05270 */
[----:B------:R-:W-:Y:S02]  /*afd0*/  PRMT R165, R165, 0x654, R14 ;  /* 0x00000654a5a57816 */ /* 0x000fe4000000000e */
        /* <DEDUP_REMOVED lines=16> */
[----:B------:R-:W3:Y:S01]  /*b0e0*/  LDS.U8 R5, [R5+0x8008] ;  /* 0x0080080005057984 */ /* 0x000ee20000000000 */
[----:B-1----:R-:W-:Y:S01]  /*b0f0*/  PRMT R0, R3, 0x7604, R0 ;  /* 0x0000760403007816 */ /* 0x002fe20000000000 */
[----:B--2---:R-:W-:-:S06]  /*b100*/  WARPGROUP.ARRIVE ;  /* 0x00000000000079c5 */ /* 0x004fcc0000000000 */
[----:B------:R-:W-:Y:S01]  /*b110*/  QGMMA.64x256x32.F32.E5M2.E4M3 R28, R156, gdesc[UR12], R28, gsb0 ;  /* 0x03e0000c9c1c7df3 */ /* 0x000fe2000800181c */
[----:B------:R-:W-:Y:S01]  /*b120*/  USEL UR5, UR5, URZ, UP0 ;  /* 0x0000003f05057287 */ /* 0x000fe20008000000 */
[----:B0-----:R-:W-:Y:S02]  /*b130*/  PRMT R12, R12, 0x7054, R13 ;  /* 0x000070540c0c7816 */ /* 0x001fe4000000000d */
[----:B---3--:R-:W-:Y:S02]  /*b140*/  PRMT R5, R5, 0x7054, R0 ;  /* 0x0000705405057816 */ /* 0x008fe40000000000 */
[----:B------:R-:W-:Y:S01]  /*b150*/  PRMT R162, R162, 0x654, R12 ;  /* 0x00000654a2a27816 */ /* 0x000fe2000000000c */
        /* <DEDUP_REMOVED lines=132> */
[----:B------:R-:W0:Y:S02]  /*b9a0*/  LDS.U8 R4, [R4+0x8008] ;  /* 0x0080080004047984 */ /* 0x000e240000000000 */
[----:B0-----:R-:W-:Y:S01]  /*b9b0*/  PRMT R163, R4, 0x654, R5 ;  /* 0x0000065404a37816 */ /* 0x001fe20000000005 */
[----:B------:R-:W-:Y:S06]  /*b9c0*/  @!P0 BRA `(.L_x_30) ;  /* 0x0000000000048947 */ /* 0x000fec0003800000 */
[----:B------:R-:W-:Y:S01]  /*b9d0*/  BPT.TRAP 0x1 ;  /* 0x000000040000795c */ /* 0x000fe20000300000 */
.L_x_30:
[----:B------:R-:W-:Y:S04]  /*b9e0*/  BSSY B0, `(.L_x_31) ;  /* 0x0000004000007945 */ /* 0x000fe80003800000 */
[----:B------:R-:W-:Y:S05]  /*b9f0*/  @P1 BRA `(.L_x_32) ;  /* 0x0000000000081947 */ /* 0x000fea0003800000 */
[----:B------:R-:W0:Y:S02]  /*ba00*/  SYNCS.PHASECHK.TRANS64.TRYWAIT P1, [R11+URZ], R10 ;  /* 0x0000000a0b0075a7 */ /* 0x000e24000802017f */
[----:B0-----:R-:W-:Y:S05]  /*ba10*/  @!P1 BRA `(.L_x_33) ;  /* 0x000001bc00409947 */ /* 0x001fea0003800000 */
.L_x_32:
[----:B------:R-:W-:Y:S05]  /*ba20*/  BSYNC B0 ;  /* 0x0000000000007941 */ /* 0x000fea0003800000 */
.L_x_31:
[----:B0-----:R-:W-:Y:S01]  /*ba30*/  IMAD.SHL.U32 R10, R8, 0x8000, RZ ;  /* 0x00008000080a7824 */ /* 0x001fe200078e00ff */
[----:B------:R-:W-:Y:S05]  /*ba40*/  WARPSYNC.ALL ;  /* 0x0000000000007948 */ /* 0x000fea0003800000 */
[----:B------:R-:W-:-:S05]  /*ba50*/  LOP3.LUT R0, R10, R19, RZ, 0xfc, !PT ;  /* 0x000000130a007212 */ /* 0x000fca00078efcff */
        /* <DEDUP_REMOVED lines=23> */
[----:B------:R-:W3:Y:S04]  /*bbd0*/  LDS.U8 R152, [R4+0x800] ;  /* 0x0008000004987984 */ /* 0x000ee80000000000 */
[----:B------:R-:W-:Y:S04]  /*bbe0*/  LDS.U8 R158, [R4+0x5000] ;  /* 0x00500000049e7984 */ /* 0x000fe80000000000 */
        /* <DEDUP_REMOVED lines=31> */
[----:B0-----:R-:W-:Y:S02]  /*bde0*/  PRMT R11, R11, 0x7054, R12 ;  /* 0x000070540b0b7816 */ /* 0x001fe4000000000c */
[----:B--2---:R-:W-:Y:S02]  /*bdf0*/  PRMT R5, R5, 0x7054, R0 ;  /* 0x0000705405057816 */ /* 0x004fe40000000000 */
[----:B------:R-:W-:-:S02]  /*be00*/  PRMT R158, R158, 0x654, R11 ;  /* 0x000006549e9e7816 */ /* 0x000fc4000000000b */
[----:B------:R-:W-:Y:S01]  /*be10*/  PRMT R159, R4, 0x654, R5 ;  /* 0x00000654049f7816 */ /* 0x000fe20000000005 */
        /* <DEDUP_REMOVED lines=200> */
[----:B------:R0:W5:Y:S04]  /*caa0*/  LDL.LU.64 R158, [R1+0x3f0] ;  /* 0x0003f000019e7983 */ /* 0x0001680000300a00 */
[----:B------:R0:W5:Y:S04]  /*cab0*/  LDL.LU.64 R156, [R1+0x3e8] ;  /* 0x0003e800019c7983 */ /* 0x0001680000300a00 */
[----:B------:R0:W5:Y:S04]  /*cac0*/  LDL.LU.64 R154, [R1+0x3e0] ;  /* 0x0003e000019a7983 */ /* 0x0001680000300a00 */
[----:B------:R0:W5:Y:S04]  /*cad0*/  LDL.LU.64 R152, [R1+0x3d8] ;  /* 0x0003d80001987983 */ /* 0x0001680000300a00 */
        /* <DEDUP_REMOVED lines=58> */
[----:B------:R-:W-:Y:S01]  /*ce80*/  UISETP.GT.AND UP0, UPT, UR6, 0x2, UPT ;  /* 0x000000020600788c */ /* 0x000fe2000bf04270 */
[----:B------:R-:W-:Y:S01]  /*ce90*/  R2UR UR7, R8 ;  /* 0x00000000080772ca */ /* 0x000fe200000e0000 */
[----:B------:R-:W-:-:S04]  /*cea0*/  UIADD3 UR6, UR6, -0x1, URZ ;  /* 0xffffffff06067890 */ /* 0x000fc8000fffe03f */
[----:B------:R-:W-:Y:S01]  /*ceb0*/  PLOP3.LUT P1, PT, PT, PT, UP0, 0x80, 0x0 ;  /* 0x000000000000781c */ /* 0x000fe20003f2f008 */
[----:B--2---:R-:W-:-:S06]  /*cec0*/  WARPGROUP.ARRIVE ;  /* 0x00000000000079c5 */ /* 0x004fcc0000000000 */
[----:B------:R-:W-:Y:S03]  /*ced0*/  QGMMA.64x256x32.F32.E5M2.E4M3 R24, R160, gdesc[UR8], R24, gsb0 ;  /* 0x03e00008a0187df3 */ /* 0x000fe60008001818 */
[----:B------:R-:W-:-:S03]  /*cee0*/  WARPGROUP.DEPBAR.LE gsb0, 0x0 ;  /* 0x00008000000079c5 */ /* 0x000fc60000010000 */
[----:B0-----:R-:W-:Y:S05]  /*cef0*/  @P1 BRA `(.L_x_34) ;  /* 0xffffffa000d81947 */ /* 0x001fea000383ffff */
.L_x_26:
        /* <DEDUP_REMOVED lines=128> */
[----:B------:R-:W-:Y:S01]  /*d700*/  IMAD.MOV.U32 R9, RZ, RZ, 0x40000040 ;  /* 0x40000040ff097424 */ /* 0x000fe200078e00ff */
[----:B------:R-:W-:-:S02]  /*d710*/  LEA R8, R8, UR4, 0xb ;  /* 0x0000000408087c11 */ /* 0x000fc4000f8e58ff */
[----:B------:R-:W-:Y:S02]  /*d720*/  IADD3 R0, R6, R10, R19 ;  /* 0x0000000a06007210 */ /* 0x000fe40007ffe013 */
[----:B------:R-:W-:Y:S02]  /*d730*/  R2UR UR6, R8 ;  /* 0x00000000080672ca */ /* 0x000fe400000e0000 */
[----:B------:R-:W-:Y:S01]  /*d740*/  R2UR UR7, R9 ;  /* 0x00000000090772ca */ /* 0x000fe200000e0000 */
[----:B--2--5:R-:W-:-:S12]  /*d750*/  WARPGROUP.ARRIVE ;  /* 0x00000000000079c5 */ /* 0x024fd80000000000 */
        /* <DEDUP_REMOVED lines=144> */
[----:B------:R-:W-:-:S03]  /*e060*/  IMAD.MOV.U32 R235, RZ, RZ, R57 ;  /* 0x000000ffffeb7224 */ /* 0x000fc600078e0039 */
        /* <DEDUP_REMOVED lines=33> */
[----:B------:R-:W-:-:S02]  /*e280*/  R2UR UR6, R8 ;  /* 0x00000000080672ca */ /* 0x000fc400000e0000 */
[----:B------:R-:W-:Y:S01]  /*e290*/  R2UR UR7, R9 ;  /* 0x00000000090772ca */ /* 0x000fe200000e0000 */
[----:B--2---:R-:W-:-:S12]  /*e2a0*/  WARPGROUP.ARRIVE ;  /* 0x00000000000079c5 */ /* 0x004fd80000000000 */
        /* <DEDUP_REMOVED lines=100> */
[----:B------:R-:W-:Y:S02]  /*e8f0*/  IMAD.IADD R3, R20, 0x1, R0 ;  /* 0x0000000114037824 */ /* 0x000fe400078e0200 */
[----:B------:R-:W-:Y:S02]  /*e900*/  IMAD.MOV.U32 R149, RZ, RZ, R5 ;  /* 0x000000ffff957224 */ /* 0x000fe400078e0005 */
[----:B------:R-:W-:Y:S01]  /*e910*/  IMAD.MOV.U32 R150, RZ, RZ, R4 ;  /* 0x000000ffff967224 */ /* 0x000fe200078e0004 */
[----:B------:R-:W-:Y:S04]  /*e920*/  LDS.U8 R5, [R0+0x1808] ;  /* 0x0018080000057984 */ /* 0x000fe80000000000 */
[----:B------:R-:W0:Y:S01]  /*e930*/  LDS.U8 R4, [R3+0x1808] ;  /* 0x0018080003047984 */ /* 0x000e220000000000 */
[----:B------:R-:W-:-:S02]  /*e940*/  IMAD.MOV.U32 R147, RZ, RZ, R11 ;  /* 0x000000ffff937224 */ /* 0x000fc400078e000b */
[----:B------:R-:W-:Y:S01]  /*e950*/  IMAD.MOV.U32 R148, RZ, RZ, R10 ;  /* 0x000000ffff947224 */ /* 0x000fe200078e000a */
[----:B------:R-:W-:Y:S04]  /*e960*/  LDS.U8 R11, [R0+0x1800] ;  /* 0x00180000000b7984 */ /* 0x000fe80000000000 */
[----:B------:R-:W1:Y:S01]  /*e970*/  LDS.U8 R10, [R3+0x1800] ;  /* 0x00180000030a7984 */ /* 0x000e620000000000 */
[----:B------:R-:W-:Y:S02]  /*e980*/  IMAD.MOV.U32 R144, RZ, RZ, R14 ;  /* 0x000000ffff907224 */ /* 0x000fe400078e000e */
[----:B------:R-:W-:Y:S02]  /*e990*/  IMAD.MOV.U32 R145, RZ, RZ, R13 ;  /* 0x000000ffff917224 */ /* 0x000fe400078e000d */
[----:B------:R-:W-:Y:S01]  /*e9a0*/  IMAD.MOV.U32 R146, RZ, RZ, R12 ;  /* 0x000000ffff927224 */ /* 0x000fe200078e000c */
[----:B------:R-:W-:Y:S01]  /*e9b0*/  LDS.U8 R13, [R0+0x2000] ;  /* 0x00200000000d7984 */ /* 0x000fe20000000000 */
[----:B------:R-:W-:-:S03]  /*e9c0*/  IMAD.MOV.U32 R143, RZ, RZ, R15 ;  /* 0x000000ffff8f7224 */ /* 0x000fc600078e000f */
[----:B------:R-:W3:Y:S01]  /*e9d0*/  LDS.U8 R12, [R3+0x2000] ;  /* 0x00200000030c7984 */ /* 0x000ee20000000000 */
[----:B0-----:R-:W-:Y:S01]  /*e9e0*/  PRMT R14, R4, 0x7604, R5 ;  /* 0x00007604040e7816 */ /* 0x001fe20000000005 */
[----:B------:R-:W-:-:S05]  /*e9f0*/  IMAD.IADD R4, R7, 0x1, R0 ;  /* 0x0000000107047824 */ /* 0x000fca00078e0200 */
[----:B------:R-:W0:Y:S01]  /*ea00*/  LDS.U8 R5, [R4+0x2000] ;  /* 0x0020000004057984 */ /* 0x000e220000000000 */
[----:B-1----:R-:W-:-:S03]  /*ea10*/  PRMT R15, R10, 0x7604, R11 ;  /* 0x000076040a0f7816 */ /* 0x002fc6000000000b */
[----:B------:R-:W1:Y:S01]  /*ea20*/  LDS.U8 R10, [R4+0x1808] ;  /* 0x00180800040a7984 */ /* 0x000e620000000000 */
[----:B---3--:R-:W-:Y:S01]  /*ea30*/  PRMT R13, R12, 0x7604, R13 ;  /* 0x000076040c0d7816 */ /* 0x008fe2000000000d */
[----:B------:R-:W-:Y:S02]  /*ea40*/  IMAD.IADD R7, R7, 0x1, R3 ;  /* 0x0000000107077824 */ /* 0x000fe400078e0203 */
[----:B------:R-:W-:Y:S01]  /*ea50*/  LDS.U8 R11, [R4+0x1800] ;  /* 0x00180000040b7984 */ /* 0x000fe20000000000 */
[----:B0-----:R-:W-:-:S03]  /*ea60*/  PRMT R13, R5, 0x7054, R13 ;  /* 0x00007054050d7816 */ /* 0x001fc6000000000d */
[----:B------:R-:W-:Y:S01]  /*ea70*/  LDS.U8 R5, [R3+0x2008] ;  /* 0x0020080003057984 */ /* 0x000fe20000000000 */
[----:B-1----:R-:W-:-:S03]  /*ea80*/  PRMT R12, R10, 0x7054, R14 ;  /* 0x000070540a0c7816 */ /* 0x002fc6000000000e */
[----:B------:R-:W0:Y:S01]  /*ea90*/  LDS.U8 R10, [R0+0x2008] ;  /* 0x00200800000a7984 */ /* 0x000e220000000000 */
[----:B------:R-:W-:-:S03]  /*eaa0*/  IMAD.MOV.U32 R136, RZ, RZ, R152 ;  /* 0x000000ffff887224 */ /* 0x000fc600078e0098 */
[----:B------:R-:W1:Y:S01]  /*eab0*/  LDS.U8 R152, [R7+0x1800] ;  /* 0x0018000007987984 */ /* 0x000e620000000000 */
[----:B------:R-:W-:Y:S02]  /*eac0*/  IMAD.MOV.U32 R133, RZ, RZ, R155 ;  /* 0x000000ffff857224 */ /* 0x000fe400078e009b */
[----:B------:R-:W-:Y:S01]  /*ead0*/  IMAD.MOV.U32 R134, RZ, RZ, R154 ;  /* 0x000000ffff867224 */ /* 0x000fe200078e009a */
[----:B------:R-:W-:Y:S01]  /*eae0*/  LDS.U8 R155, [R7+0x2008] ;  /* 0x00200800079b7984 */ /* 0x000fe20000000000 */
[----:B------:R-:W-:-:S03]  /*eaf0*/  IMAD.MOV.U32 R135, RZ, RZ, R153 ;  /* 0x000000ffff877224 */ /* 0x000fc600078e0099 */
[----:B------:R-:W-:Y:S04]  /*eb00*/  LDS.U8 R153, [R7+0x1808] ;  /* 0x0018080007997984 */ /* 0x000fe80000000000 */
[----:B------:R-:W-:Y:S01]  /*eb10*/  LDS.U8 R154, [R7+0x2000] ;  /* 0x00200000079a7984 */ /* 0x000fe20000000000 */
[----:B0-----:R-:W-:-:S03]  /*eb20*/  PRMT R10, R5, 0x7604, R10 ;  /* 0x00007604050a7816 */ /* 0x001fc6000000000a */
[----:B------:R-:W0:Y:S01]  /*eb30*/  LDS.U8 R5, [R4+0x2008] ;  /* 0x0020080004057984 */ /* 0x000e220000000000 */
[----:B------:R-:W-:-:S04]  /*eb40*/  PRMT R11, R11, 0x7054, R15 ;  /* 0x000070540b0b7816 */ /* 0x000fc8000000000f */
[----:B-1----:R-:W-:Y:S01]  /*eb50*/  PRMT R152, R152, 0x654, R11 ;  /* 0x0000065498987816 */ /* 0x002fe2000000000b */
[----:B------:R-:W-:Y:S02]  /*eb60*/  IMAD.MOV.U32 R11, RZ, RZ, 0x40000040 ;  /* 0x40000040ff0b7424 */ /* 0x000fe400078e00ff */
[----:B------:R-:W-:Y:S02]  /*eb70*/  IMAD.MOV.U32 R57, RZ, RZ, R235 ;  /* 0x000000ffff397224 */ /* 0x000fe400078e00eb */
[----:B------:R-:W-:Y:S01]  /*eb80*/  IMAD.MOV.U32 R58, RZ, RZ, R234 ;  /* 0x000000ffff3a7224 */ /* 0x000fe200078e00ea */
[----:B------:R-:W-:Y:S01]  /*eb90*/  R2UR UR7, R11 ;  /* 0x000000000b0772ca */ /* 0x000fe200000e0000 */
        /* <DEDUP_REMOVED lines=11> */
[----:B0-----:R-:W-:Y:S01]  /*ec50*/  PRMT R5, R5, 0x7054, R10 ;  /* 0x0000705405057816 */ /* 0x001fe2000000000a */
[----:B------:R-:W-:Y:S02]  /*ec60*/  VIADD R10, R8, 0x2 ;  /* 0x00000002080a7836 */ /* 0x000fe40000000000 */
[----:B------:R-:W-:Y:S02]  /*ec70*/  IMAD.MOV.U32 R70, RZ, RZ, R222 ;  /* 0x000000ffff467224 */ /* 0x000fe400078e00de */
[----:B------:R-:W-:Y:S01]  /*ec80*/  IMAD.MOV.U32 R71, RZ, RZ, R221 ;  /* 0x000000ffff477224 */ /* 0x000fe200078e00dd */
[----:B------:R-:W-:Y:S01]  /*ec90*/  R2UR UR6, R10 ;  /* 0x000000000a0672ca */ /* 0x000fe200000e0000 */
        /* <DEDUP_REMOVED lines=67> */
[----:B------:R-:W-:-:S02]  /*f0d0*/  PRMT R153, R153, 0x654, R12 ;  /* 0x0000065499997816 */ /* 0x000fc4000000000c */
[----:B------:R-:W-:Y:S02]  /*f0e0*/  PRMT R154, R154, 0x654, R13 ;  /* 0x000006549a9a7816 */ /* 0x000fe4000000000d */
[----:B------:R-:W-:-:S04]  /*f0f0*/  PRMT R155, R155, 0x654, R5 ;  /* 0x000006549b9b7816 */ /* 0x000fc80000000005 */
[----:B--2---:R-:W-:-:S06]  /*f100*/  WARPGROUP.ARRIVE ;  /* 0x00000000000079c5 */ /* 0x004fcc0000000000 */
[----:B------:R-:W-:Y:S01]  /*f110*/  QGMMA.64x256x32.F32.E5M2.E4M3 R24, R152, gdesc[UR4], R24, gsb0 ;  /* 0x03e0000498187df3 */ /* 0x000fe20008001818 */
[----:B------:R-:W-:Y:S02]  /*f120*/  R2UR UR6, R10 ;  /* 0x000000000a0672ca */ /* 0x000fe400000e0000 */
        /* <DEDUP_REMOVED lines=65> */
[----:B------:R-:W-:Y:S04]  /*f540*/  LDS.U8 R14, [R0+0x5800] ;  /* 0x00580000000e7984 */ /* 0x000fe80000000000 */
[----:B------:R-:W1:Y:S04]  /*f550*/  LDS.U8 R13, [R3+0x5800] ;  /* 0x00580000030d7984 */ /* 0x000e680000000000 */
        /* <DEDUP_REMOVED lines=65> */
[----:B------:R-:W0:Y:S01]  /*f970*/  LDS.U8 R5, [R3+0x6000] ;  /* 0x0060000003057984 */ /* 0x000e220000000000 */
[----:B------:R-:W-:-:S03]  /*f980*/  R2UR UR7, R11 ;  /* 0x000000000b0772ca */ /* 0x000fc600000e0000 */
[----:B------:R-:W-:Y:S01]  /*f990*/  LDS.U8 R12, [R0+0x5808] ;  /* 0x00580800000c7984 */ /* 0x000fe20000000000 */
[----:B-1----:R-:W-:-:S03]  /*f9a0*/  PRMT R14, R13, 0x7604, R14 ;  /* 0x000076040d0e7816 */ /* 0x002fc6000000000e */
[----:B------:R-:W1:Y:S04]  /*f9b0*/  LDS.U8 R11, [R3+0x5808] ;  /* 0x00580800030b7984 */ /* 0x000e680000000000 */
[----:B------:R-:W-:Y:S04]  /*f9c0*/  LDS.U8 R152, [R7+0x5800] ;  /* 0x0058000007987984 */ /* 0x000fe80000000000 */
[----:B------:R-:W-:Y:S04]  /*f9d0*/  LDS.U8 R153, [R7+0x5808] ;  /* 0x0058080007997984 */ /* 0x000fe80000000000 */
[----:B------:R-:W-:Y:S04]  /*f9e0*/  LDS.U8 R154, [R7+0x6000] ;  /* 0x00600000079a7984 */ /* 0x000fe80000000000 */
[----:B------:R-:W-:Y:S01]  /*f9f0*/  LDS.U8 R155, [R7+0x6008] ;  /* 0x00600800079b7984 */ /* 0x000fe20000000000 */
[----:B0-----:R-:W-:-:S03]  /*fa00*/  PRMT R13, R5, 0x7604, R10 ;  /* 0x00007604050d7816 */ /* 0x001fc6000000000a */
[----:B------:R-:W0:Y:S04]  /*fa10*/  LDS.U8 R10, [R4+0x5808] ;  /* 0x00580800040a7984 */ /* 0x000e280000000000 */
[----:B------:R-:W3:Y:S01]  /*fa20*/  LDS.U8 R5, [R4+0x6000] ;  /* 0x0060000004057984 */ /* 0x000ee20000000000 */
[----:B-1----:R-:W-:-:S03]  /*fa30*/  PRMT R12, R11, 0x7604, R12 ;  /* 0x000076040b0c7816 */ /* 0x002fc6000000000c */
[----:B------:R-:W-:Y:S01]  /*fa40*/  LDS.U8 R11, [R4+0x5800] ;  /* 0x00580000040b7984 */ /* 0x000fe20000000000 */
[----:B0-----:R-:W-:-:S03]  /*fa50*/  PRMT R12, R10, 0x7054, R12 ;  /* 0x000070540a0c7816 */ /* 0x001fc6000000000c */
[----:B------:R-:W-:Y:S01]  /*fa60*/  LDS.U8 R10, [R0+0x6008] ;  /* 0x00600800000a7984 */ /* 0x000fe20000000000 */
[----:B---3--:R-:W-:-:S03]  /*fa70*/  PRMT R13, R5, 0x7054, R13 ;  /* 0x00007054050d7816 */ /* 0x008fc6000000000d */
[----:B------:R-:W0:Y:S02]  /*fa80*/  LDS.U8 R5, [R3+0x6008] ;  /* 0x0060080003057984 */ /* 0x000e240000000000 */
[----:B0-----:R-:W-:Y:S02]  /*fa90*/  PRMT R10, R5, 0x7604, R10 ;  /* 0x00007604050a7816 */ /* 0x001fe4000000000a */
[----:B------:R-:W0:Y:S01]  /*faa0*/  LDS.U8 R5, [R4+0x6008] ;  /* 0x0060080004057984 */ /* 0x000e220000000000 */
[----:B------:R-:W-:Y:S02]  /*fab0*/  PRMT R11, R11, 0x7054, R14 ;  /* 0x000070540b0b7816 */ /* 0x000fe4000000000e */
[----:B------:R-:W-:Y:S02]  /*fac0*/  PRMT R153, R153, 0x654, R12 ;  /* 0x0000065499997816 */ /* 0x000fe4000000000c */
[----:B------:R-:W-:Y:S02]  /*fad0*/  PRMT R152, R152, 0x654, R11 ;  /* 0x0000065498987816 */ /* 0x000fe4000000000b */
[----:B------:R-:W-:-:S02]  /*fae0*/  PRMT R154, R154, 0x654, R13 ;  /* 0x000006549a9a7816 */ /* 0x000fc4000000000d */
[----:B0-----:R-:W-:-:S04]  /*faf0*/  PRMT R5, R5, 0x7054, R10 ;  /* 0x0000705405057816 */ /* 0x001fc8000000000a */
[----:B------:R-:W-:-:S04]  /*fb00*/  PRMT R155, R155, 0x654, R5 ;  /* 0x000006549b9b7816 */ /* 0x000fc80000000005 */
[----:B--2---:R-:W-:-:S06]  /*fb10*/  WARPGROUP.ARRIVE ;  /* 0x00000000000079c5 */ /* 0x004fcc0000000000 */
[----:B------:R-:W-:Y:S03]  /*fb20*/  QGMMA.64x256x32.F32.E5M2.E4M3 R24, R152, gdesc[UR4], R24, gsb0 ;  /* 0x03e0000498187df3 */ /* 0x000fe60008001818 */
[----:B------:R-:W-:Y:S02]  /*fb30*/  WARPGROUP.DEPBAR.LE gsb0, 0x0 ;  /* 0x00008000000079c5 */ /* 0x000fe40000010000 */
[----:B------:R-:W-:Y:S04]  /*fb40*/  LDS.U8 R14, [R0+0x2800] ;  /* 0x00280000000e7984 */ /* 0x000fe80000000000 */
[----:B------:R-:W0:Y:S04]  /*fb50*/  LDS.U8 R13, [R3+0x2800] ;  /* 0x00280000030d7984 */ /* 0x000e280000000000 */
[----:B------:R-:W-:Y:S04]  /*fb60*/  LDS.U8 R10, [R0+0x3000] ;  /* 0x00300000000a7984 */ /* 0x000fe80000000000 */
[----:B------:R-:W1:Y:S04]  /*fb70*/  LDS.U8 R5, [R3+0x3000] ;  /* 0x0030000003057984 */ /* 0x000e680000000000 */
[----:B------:R-:W-:Y:S04]  /*fb80*/  LDS.U8 R12, [R0+0x2808] ;  /* 0x00280800000c7984 */ /* 0x000fe80000000000 */
[----:B------:R-:W2:Y:S04]  /*fb90*/  LDS.U8 R11, [R3+0x2808] ;  /* 0x00280800030b7984 */ /* 0x000ea80000000000 */
[----:B------:R-:W-:Y:S04]  /*fba0*/  LDS.U8 R159, [R7+0x3008] ;  /* 0x00300800079f7984 */ /* 0x000fe80000000000 */
[----:B------:R-:W-:Y:S04]  /*fbb0*/  LDS.U8 R152, [R7+0x6800] ;  /* 0x0068000007987984 */ /* 0x000fe80000000000 */
[----:B------:R-:W-:Y:S04]  /*fbc0*/  LDS.U8 R153, [R7+0x6808] ;  /* 0x0068080007997984 */ /* 0x000fe80000000000 */
[----:B------:R-:W-:Y:S04]  /*fbd0*/  LDS.U8 R154, [R7+0x7000] ;  /* 0x00700000079a7984 */ /* 0x000fe80000000000 */
[----:B------:R-:W-:Y:S01]  /*fbe0*/  LDS.U8 R156, [R7+0x2800] ;  /* 0x00280000079c7984 */ /* 0x000fe20000000000 */
[----:B0-----:R-:W-:-:S03]  /*fbf0*/  PRMT R14, R13, 0x7604, R14 ;  /* 0x000076040d0e7816 */ /* 0x001fc6000000000e */
[----:B------:R-:W-:Y:S04]  /*fc00*/  LDS.U8 R157, [R7+0x2808] ;  /* 0x00280800079d7984 */ /* 0x000fe80000000000 */
[----:B------:R-:W-:Y:S01]  /*fc10*/  LDS.U8 R158, [R7+0x3000] ;  /* 0x00300000079e7984 */ /* 0x000fe20000000000 */
[----:B-1----:R-:W-:-:S03]  /*fc20*/  PRMT R13, R5, 0x7604, R10 ;  /* 0x00007604050d7816 */ /* 0x002fc6000000000a */
[----:B------:R-:W-:Y:S04]  /*fc30*/  LDS.U8 R155, [R7+0x7008] ;  /* 0x00700800079b7984 */ /* 0x000fe80000000000 */
[----:B------:R-:W0:Y:S04]  /*fc40*/  LDS.U8 R10, [R4+0x2808] ;  /* 0x00280800040a7984 */ /* 0x000e280000000000 */
[----:B------:R-:W1:Y:S01]  /*fc50*/  LDS.U8 R5, [R4+0x3000] ;  /* 0x0030000004057984 */ /* 0x000e620000000000 */
[----:B--2---:R-:W-:-:S03]  /*fc60*/  PRMT R12, R11, 0x7604, R12 ;  /* 0x000076040b0c7816 */ /* 0x004fc6000000000c */
[----:B------:R-:W-:Y:S01]  /*fc70*/  LDS.U8 R11, [R4+0x2800] ;  /* 0x00280000040b7984 */ /* 0x000fe20000000000 */
[----:B0-----:R-:W-:-:S03]  /*fc80*/  PRMT R12, R10, 0x7054, R12 ;  /* 0x000070540a0c7816 */ /* 0x001fc6000000000c */
[----:B------:R-:W-:Y:S01]  /*fc90*/  LDS.U8 R10, [R0+0x3008] ;  /* 0x00300800000a7984 */ /* 0x000fe20000000000 */
[----:B-1----:R-:W-:-:S03]  /*fca0*/  PRMT R13, R5, 0x7054, R13 ;  /* 0x00007054050d7816 */ /* 0x002fc6000000000d */
        /* <DEDUP_REMOVED lines=32> */
[----:B------:R-:W-:Y:S01]  /*feb0*/  PRMT R155, R155, 0x654, R5 ;  /* 0x000006549b9b7816 */ /* 0x000fe20000000005 */
[----:B------:R-:W-:Y:S06]  /*fec0*/  @!P0 BRA `(.L_x_35) ;  /* 0x0000000000048947 */ /* 0x000fec0003800000 */
[----:B------:R-:W-:Y:S01]  /*fed0*/  BPT.TRAP 0x1 ;  /* 0x000000040000795c */ /* 0x000fe20000300000 */
.L_x_35:
        /* <DEDUP_REMOVED lines=9> */
.L_x_36:
[----:B------:R-:W-:Y:S04]  /*ff70*/  LDS.U8 R12, [R0+0x3800] ;  /* 0x00380000000c7984 */ /* 0x000fe80000000000 */
[----:B------:R-:W1:Y:S04]  /*ff80*/  LDS.U8 R11, [R3+0x3800] ;  /* 0x00380000030b7984 */ /* 0x000e680000000000 */
[----:B------:R-:W-:Y:S04]  /*ff90*/  LDS.U8 R9, [R0+0x3808] ;  /* 0x0038080000097984 */ /* 0x000fe80000000000 */
[----:B0-----:R-:W0:Y:S04]  /*ffa0*/  LDS.U8 R5, [R3+0x3808] ;  /* 0x0038080003057984 */ /* 0x001e280000000000 */
[----:B------:R-:W-:Y:S04]  /*ffb0*/  STL.64 [R1+0x5e0], R154 ;  /* 0x0005e09a01007387 */ /* 0x000fe80000100a00 */
[----:B------:R-:W-:Y:S04]  /*ffc0*/  STL.64 [R1+0x5d8], R152 ;  /* 0x0005d89801007387 */ /* 0x000fe80000100a00 */
[----:B------:R-:W-:Y:S04]  /*ffd0*/  STL.64 [R1+0x5d0], R150 ;  /* 0x0005d09601007387 */ /* 0x000fe80000100a00 */
[----:B------:R-:W-:Y:S04]  /*ffe0*/  STL.64 [R1+0x5c8], R148 ;  /* 0x0005c89401007387 */ /* 0x000fe80000100a00 */
[----:B------:R-:W-:Y:S04]  /*fff0*/  STL.64 [R1+0x5c0], R146 ;  /* 0x0005c09201007387 */ /* 0x000fe80000100a00 */
[----:B------:R-:W-:Y:S04]  /*10000*/  STL.64 [R1+0x5b8], R144 ;  /* 0x0005b89001007387 */ /* 0x000fe80000100a00 */
[----:B------:R-:W-:Y:S01]  /*10010*/  STL.64 [R1+0x5b0], R142 ;  /* 0x0005b08e01007387 */ /* 0x000fe20000100a00 */
[----:B-1----:R-:W-:-:S03]  /*10020*/  PRMT R11, R11, 0x7604, R12 ;  /* 0x000076040b0b7816 */ /* 0x002fc6000000000c */
[----:B------:R-:W-:Y:S04]  /*10030*/  STL.64 [R1+0x5a8], R140 ;  /* 0x0005a88c01007387 */ /* 0x000fe80000100a00 */
[----:B------:R-:W-:Y:S01]  /*10040*/  STL.64 [R1+0x5a0], R138 ;  /* 0x0005a08a01007387 */ /* 0x000fe20000100a00 */
[----:B0-----:R-:W-:-:S03]  /*10050*/  PRMT R12, R5, 0x7604, R9 ;  /* 0x00007604050c7816 */ /* 0x001fc60000000009 */
[----:B------:R-:W-:Y:S04]  /*10060*/  STL.64 [R1+0x598], R136 ;  /* 0x0005988801007387 */ /* 0x000fe80000100a00 */
[----:B------:R-:W-:Y:S04]  /*10070*/  LDS.U8 R9, [R0+0x4000] ;  /* 0x0040000000097984 */ /* 0x000fe80000000000 */
[----:B------:R-:W0:Y:S04]  /*10080*/  LDS.U8 R5, [R3+0x4000] ;  /* 0x0040000003057984 */ /* 0x000e280000000000 */
        /* <DEDUP_REMOVED lines=10> */
[----:B0-----:R-:W-:-:S03]  /*10130*/  PRMT R9, R5, 0x7604, R9 ;  /* 0x0000760405097816 */ /* 0x001fc60000000009 */
[----:B------:R-:W-:Y:S04]  /*10140*/  STL.64 [R1+0x540], R114 ;  /* 0x0005407201007387 */ /* 0x000fe80000100a00 */
[----:B------:R-:W-:Y:S04]  /*10150*/  STL.64 [R1+0x538], R112 ;  /* 0x0005387001007387 */ /* 0x000fe80000100a00 */
[----:B------:R-:W0:Y:S04]  /*10160*/  LDS.U8 R5, [R4+0x4000] ;  /* 0x0040000004057984 */ /* 0x000e280000000000 */
[----:B------:R-:W-:Y:S04]  /*10170*/  STL.64 [R1+0x530], R110 ;  /* 0x0005306e01007387 */ /* 0x000fe80000100a00 */
[----:B------:R-:W-:Y:S04]  /*10180*/  STL.64 [R1+0x528], R108 ;  /* 0x0005286c01007387 */ /* 0x000fe80000100a00 */
[----:B------:R-:W-:Y:S04]  /*10190*/  STL.64 [R1+0x520], R106 ;  /* 0x0005206a01007387 */ /* 0x000fe80000100a00 */
[----:B------:R-:W-:Y:S04]  /*101a0*/  STL.64 [R1+0x518], R104 ;  /* 0x0005186801007387 */ /* 0x000fe80000100a00 */
[----:B------:R-:W-:Y:S04]  /*101b0*/  STL.64 [R1+0x510], R102 ;  /* 0x0005106601007387 */ /* 0x000fe80000100a00 */
[----:B------:R-:W1:Y:S04]  /*101c0*/  LDS.U8 R166, [R7+0x4000] ;  /* 0x0040000007a67984 */ /* 0x000e680000000000 */
        /* <DEDUP_REMOVED lines=34> */
[----:B------:R-:W-:Y:S04]  /*103f0*/  STL.64 [R1+0x400], R34 ;  /* 0x0004002201007387 */ /* 0x000fe80000100a00 */
[----:B------:R-:W-:Y:S04]  /*10400*/  STL.64 [R1+0x3f8], R32 ;  /* 0x0003f82001007387 */ /* 0x000fe80000100a00 */
[----:B------:R-:W-:Y:S01]  /*10410*/  STL.64 [R1+0x3f0], R30 ;  /* 0x0003f01e01007387 */ /* 0x000fe20000100a00 */
[----:B-1----:R-:W-:-:S03]  /*10420*/  PRMT R166, R166, 0x654, R5 ;  /* 0x00000654a6a67816 */ /* 0x002fc60000000005 */
[----:B------:R0:W-:Y:S04]  /*10430*/  STL.64 [R1+0x3e8], R28 ;  /* 0x0003e81c01007387 */ /* 0x0001e80000100a00 */
[----:B------:R-:W-:Y:S04]  /*10440*/  LDS.U8 R9, [R0+0x4008] ;  /* 0x0040080000097984 */ /* 0x000fe80000000000 */
[----:B------:R-:W1:Y:S04]  /*10450*/  LDS.U8 R5, [R3+0x4008] ;  /* 0x0040080003057984 */ /* 0x000e680000000000 */
        /* <DEDUP_REMOVED lines=40> */
[----:B-1----:R-:W-:-:S03]  /*106e0*/  PRMT R9, R5, 0x7604, R9 ;  /* 0x0000760405097816 */ /* 0x002fc60000000009 */
[----:B------:R-:W2:Y:S04]  /*106f0*/  LDL.LU.64 R108, [R1+0x140] ;  /* 0x00014000016c7983 */ /* 0x000ea80000300a00 */
[----:B------:R-:W2:Y:S04]  /*10700*/  LDL.LU.64 R110, [R1+0x148] ;  /* 0x00014800016e7983 */ /* 0x000ea80000300a00 */
[----:B------:R-:W2:Y:S04]  /*10710*/  LDL.LU.64 R112, [R1+0x150] ;  /* 0x0001500001707983 */ /* 0x000ea80000300a00 */
[----:B------:R-:W2:Y:S04]  /*10720*/  LDL.LU.64 R114, [R1+0x158] ;  /* 0x0001580001727983 */ /* 0x000ea80000300a00 */
[----:B------:R-:W2:Y:S04]  /*10730*/  LDL.LU.64 R116, [R1+0x160] ;  /* 0x0001600001747983 */ /* 0x000ea80000300a00 */
[----:B------:R-:W0:Y:S04]  /*10740*/  LDS.U8 R5, [R4+0x4008] ;  /* 0x0040080004057984 */ /* 0x000e280000000000 */
[----:B------:R-:W2:Y:S04]  /*10750*/  LDL.LU.64 R118, [R1+0x168] ;  /* 0x0001680001767983 */ /* 0x000ea80000300a00 */
[----:B------:R-:W2:Y:S04]  /*10760*/  LDL.LU.64 R120, [R1+0x170] ;  /* 0x0001700001787983 */ /* 0x000ea80000300a00 */
[----:B------:R-:W2:Y:S04]  /*10770*/  LDL.LU.64 R122, [R1+0x178] ;  /* 0x00017800017a7983 */ /* 0x000ea80000300a00 */
[----:B------:R-:W2:Y:S04]  /*10780*/  LDL.LU.64 R124, [R1+0x180] ;  /* 0x00018000017c7983 */ /* 0x000ea80000300a00 */
[----:B------:R-:W2:Y:S04]  /*10790*/  LDL.LU.64 R126, [R1+0x188] ;  /* 0x00018800017e7983 */ /* 0x000ea80000300a00 */
[----:B------:R-:W1:Y:S04]  /*107a0*/  LDS.U8 R167, [R7+0x4008] ;  /* 0x0040080007a77984 */ /* 0x000e680000000000 */
        /* <DEDUP_REMOVED lines=14> */
[----:B0-----:R-:W-:-:S03]  /*10890*/  PRMT R5, R5, 0x7054, R9 ;  /* 0x0000705405057816 */ /* 0x001fc60000000009 */
[----:B------:R-:W-:Y:S01]  /*108a0*/  LDS.U8 R9, [R0+0x7800] ;  /* 0x0078000000097984 */ /* 0x000fe20000000000 */
[----:B-1----:R-:W-:-:S03]  /*108b0*/  PRMT R167, R167, 0x654, R5 ;  /* 0x00000654a7a77816 */ /* 0x002fc60000000005 */
[----:B------:R-:W0:Y:S04]  /*108c0*/  LDS.U8 R5, [R3+0x7800] ;  /* 0x0078000003057984 */ /* 0x000e280000000000 */
[----:B------:R-:W-:Y:S04]  /*108d0*/  LDS.U8 R160, [R7+0x7800] ;  /* 0x0078000007a07984 */ /* 0x000fe80000000000 */
[----:B------:R-:W-:Y:S04]  /*108e0*/  LDS.U8 R161, [R7+0x7808] ;  /* 0x0078080007a17984 */ /* 0x000fe80000000000 */
[----:B------:R-:W1:Y:S04]  /*108f0*/  LDS.U8 R10, [R4+0x3800] ;  /* 0x00380000040a7984 */ /* 0x000e680000000000 */
[----:B------:R-:W3:Y:S04]  /*10900*/  LDS.U8 R164, [R7+0x3800] ;  /* 0x0038000007a47984 */ /* 0x000ee80000000000 */
[----:B------:R-:W-:Y:S04]  /*10910*/  LDS.U8 R165, [R7+0x3808] ;  /* 0x0038080007a57984 */ /* 0x000fe80000000000 */
[----:B------:R-:W-:Y:S04]  /*10920*/  LDS.U8 R162, [R7+0x8000] ;  /* 0x0080000007a27984 */ /* 0x000fe80000000000 */
[----:B------:R-:W-:Y:S01]  /*10930*/  LDS.U8 R7, [R7+0x8008] ;  /* 0x0080080007077984 */ /* 0x000fe20000000000 */
[----:B0-----:R-:W-:-:S03]  /*10940*/  PRMT R9, R5, 0x7604, R9 ;  /* 0x0000760405097816 */ /* 0x001fc60000000009 */
[----:B------:R-:W0:Y:S01]  /*10950*/  LDS.U8 R5, [R4+0x7800] ;  /* 0x0078000004057984 */ /* 0x000e220000000000 */
[----:B-1----:R-:W-:-:S03]  /*10960*/  PRMT R11, R10, 0x7054, R11 ;  /* 0x000070540a0b7816 */ /* 0x002fc6000000000b */
[----:B------:R-:W1:Y:S01]  /*10970*/  LDS.U8 R10, [R4+0x3808] ;  /* 0x00380800040a7984 */ /* 0x000e620000000000 */
[----:B---3--:R-:W-:Y:S02]  /*10980*/  PRMT R164, R164, 0x654, R11 ;  /* 0x00000654a4a47816 */ /* 0x008fe4000000000b */
[----:B0-----:R-:W-:Y:S02]  /*10990*/  PRMT R5, R5, 0x7054, R9 ;  /* 0x0000705405057816 */ /* 0x001fe40000000009 */
[----:B------:R-:W-:Y:S02]  /*109a0*/  LDS.U8 R9, [R0+0x7808] ;  /* 0x0078080000097984 */ /* 0x000fe40000000000 */
[----:B------:R-:W-:Y:S02]  /*109b0*/  PRMT R160, R160, 0x654, R5 ;  /* 0x00000654a0a07816 */ /* 0x000fe40000000005 */
[----:B------:R-:W0:Y:S01]  /*109c0*/  LDS.U8 R5, [R3+0x7808] ;  /* 0x0078080003057984 */ /* 0x000e220000000000 */
[----:B-1----:R-:W-:-:S04]  /*109d0*/  PRMT R10, R10, 0x7054, R12 ;  /* 0x000070540a0a7816 */ /* 0x002fc8000000000c */
[----:B------:R-:W-:Y:S02]  /*109e0*/  PRMT R165, R165, 0x654, R10 ;  /* 0x00000654a5a57816 */ /* 0x000fe4000000000a */
        /* <DEDUP_REMOVED lines=11> */
[----:B-1----:R-:W-:Y:S02]  /*10aa0*/  PRMT R0, R3, 0x7604, R0 ;  /* 0x0000760403007816 */ /* 0x002fe40000000000 */
[----:B0-----:R-:W-:Y:S02]  /*10ab0*/  PRMT R5, R5, 0x7054, R9 ;  /* 0x0000705405057816 */ /* 0x001fe40000000009 */
[----:B---3--:R-:W-:Y:S02]  /*10ac0*/  PRMT R4, R4, 0x7054, R0 ;  /* 0x0000705404047816 */ /* 0x008fe40000000000 */
[----:B------:R-:W-:Y:S01]  /*10ad0*/  PRMT R162, R162, 0x654, R5 ;  /* 0x00000654a2a27816 */ /* 0x000fe20000000005 */
[----:B------:R-:W-:Y:S01]  /*10ae0*/  IMAD.MOV.U32 R5, RZ, RZ, 0x40000040 ;  /* 0x40000040ff057424 */ /* 0x000fe200078e00ff */
[----:B------:R-:W-:Y:S01]  /*10af0*/  PRMT R163, R7, 0x654, R4 ;  /* 0x0000065407a37816 */ /* 0x000fe20000000004 */
[----:B------:R-:W-:-:S03]  /*10b00*/  VIADD R4, R8, 0x4 ;  /* 0x0000000408047836 */ /* 0x000fc60000000000 */
[----:B------:R-:W-:Y:S02]  /*10b10*/  R2UR UR7, R5 ;  /* 0x00000000050772ca */ /* 0x000fe400000e0000 */
[----:B------:R-:W-:Y:S01]  /*10b20*/  R2UR UR6, R4 ;  /* 0x00000000040672ca */ /* 0x000fe200000e0000 */
[----:B--2---:R-:W-:-:S12]  /*10b30*/  WARPGROUP.ARRIVE ;  /* 0x00000000000079c5 */ /* 0x004fd80000000000 */
        /* <DEDUP_REMOVED lines=176> */
[----:B------:R-:W-:Y:S04]  /*11640*/  STL.64 [R1+0x3e0], R162 ;  /* 0x0003e0a201007387 */ /* 0x000fe80000100a00 */
[----:B------:R-:W-:Y:S01]  /*11650*/  STL.64 [R1+0x3d8], R160 ;  /* 0x0003d8a001007387 */ /* 0x000fe20000100a00 */
[----:B--2---:R-:W-:-:S07]  /*11660*/  WARPGROUP.ARRIVE ;  /* 0x00000000000079c5 */ /* 0x004fce0000000000 */
        /* <DEDUP_REMOVED lines=100> */
[----:B------:R-:W-:-:S02]  /*11cb0*/  VIADD R8, R8, 0x6 ;  /* 0x0000000608087836 */ /* 0x000fc40000000000 */
[----:B------:R-:W-:Y:S02]  /*11cc0*/  IMAD.MOV.U32 R9, RZ, RZ, 0x40000040 ;  /* 0x40000040ff097424 */ /* 0x000fe400078e00ff */
[----:B------:R-:W-:Y:S01]  /*11cd0*/  IMAD.MOV.U32 R144, RZ, RZ, R159 ;  /* 0x000000ffff907224 */ /* 0x000fe200078e009f */
[----:B------:R-:W-:Y:S01]  /*11ce0*/  R2UR UR6, R8 ;  /* 0x00000000080672ca */ /* 0x000fe200000e0000 */
        /* <DEDUP_REMOVED lines=220> */
.L_x_22:
[----:B------:R-:W-:Y:S05]  /*12ab0*/  @!P0 BRA `(.L_x_37) ;  /* 0x0000000000048947 */ /* 0x000fea0003800000 */
[----:B------:R-:W-:Y:S01]  /*12ac0*/  BPT.TRAP 0x1 ;  /* 0x000000040000795c */ /* 0x000fe20000300000 */
.L_x_37:
[----:B------:R-:W-:Y:S02]  /*12ad0*/  UIADD3 UR39, UR40, UR39, URZ ;  /* 0x0000002728277290 */ /* 0x000fe4000fffe03f */
[----:B------:R-:W-:Y:S02]  /*12ae0*/  UISETP.GT.U32.AND UP0, UPT, UR43, 0x1, UPT ;  /* 0x000000012b00788c */ /* 0x000fe4000bf04070 */
[----:B------:R-:W-:-:S04]  /*12af0*/  UIADD3 UR6, UR39, -0x1, URZ ;  /* 0xffffffff27067890 */ /* 0x000fc8000fffe03f */
[----:B------:R-:W-:Y:S01]  /*12b00*/  UIMAD.WIDE.U32 UR4, UR6, -0x55555555, URZ ;  /* 0xaaaaaaab060478a5 */ /* 0x000fe2000f8e003f */
[----:B------:R-:W-:-:S03]  /*12b10*/  PLOP3.LUT P0, PT, PT, PT, UP0, 0x80, 0x0 ;  /* 0x000000000000781c */ /* 0x000fc60003f0f008 */
[----:B------:R-:W-:-:S04]  /*12b20*/  USHF.R.U32.HI UR4, URZ, 0x1, UR5 ;  /* 0x000000013f047899 */ /* 0x000fc80008011605 */
[----:B------:R-:W-:-:S06]  /*12b30*/  UIMAD UR6, UR4, -0x3, UR6 ;  /* 0xfffffffd040678a4 */ /* 0x000fcc000f8e0206 */
[----:B-----5:R-:W-:-:S04]  /*12b40*/  IMAD.U32 R0, RZ, RZ, UR6 ;  /* 0x00000006ff007e24 */ /* 0x020fc8000f8e00ff */
[----:B------:R-:W-:-:S04]  /*12b50*/  IMAD R0, R0, 0x8, R6 ;  /* 0x0000000800007824 */ /* 0x000fc800078e0206 */
[----:B------:R-:W-:-:S05]  /*12b60*/  VIADD R0, R0, 0x18 ;  /* 0x0000001800007836 */ /* 0x000fca0000000000 */
[----:B------:R-:W-:-:S04]  /*12b70*/  PRMT R0, RZ, 0x654, R0 ;  /* 0x00000654ff007816 */ /* 0x000fc80000000000 */
[----:B------:R0:W-:Y:S01]  /*12b80*/  SYNCS.ARRIVE.TRANS64.RED.A1T0 RZ, [R0+URZ], RZ ;  /* 0x000000ff00ff79a7 */ /* 0x0001e2000810043f */
[----:B------:R-:W-:Y:S05]  /*12b90*/  @P0 BRA `(.L_x_38) ;  /* 0x0000000000040947 */ /* 0x000fea0003800000 */
[----:B------:R-:W-:Y:S01]  /*12ba0*/  BPT.TRAP 0x1 ;  /* 0x000000040000795c */ /* 0x000fe20000300000 */
.L_x_38:
[----:B------:R-:W1:Y:S01]  /*12bb0*/  S2R R6, SR_TID.X ;  /* 0x0000000000067919 */ /* 0x000e620000002100 */
[----:B------:R-:W-:Y:S01]  /*12bc0*/  IMAD.MOV.U32 R13, RZ, RZ, 0x6540 ;  /* 0x00006540ff0d7424 */ /* 0x000fe200078e00ff */
[----:B------:R-:W-:Y:S01]  /*12bd0*/  USHF.R.S32.HI UR10, URZ, 0x1f, UR44 ;  /* 0x0000001f3f0a7899 */ /* 0x000fe2000801142c */
[----:B------:R-:W-:Y:S01]  /*12be0*/  ULDC.64 UR6, c[0x0][0x5d0] ;  /* 0x0001740000067ab9 */ /* 0x000fe20000000a00 */
[----:B------:R-:W-:Y:S01]  /*12bf0*/  UIMAD.WIDE UR8, UR45, 0x100, URZ ;  /* 0x000001002d0878a5 */ /* 0x000fe2000f8e023f */
[----:B------:R-:W-:Y:S01]  /*12c00*/  IMAD.U32 R8, RZ, RZ, UR6 ;  /* 0x00000006ff087e24 */ /* 0x000fe2000f8e00ff */
[----:B------:R-:W-:Y:S02]  /*12c10*/  UIMAD UR4, UR10, UR6, URZ ;  /* 0x000000060a0472a4 */ /* 0x000fe4000f8e023f */
[----:B------:R-:W-:Y:S02]  /*12c20*/  USHF.L.U32 UR45, UR45, 0x8, URZ ;  /* 0x000000082d2d7899 */ /* 0x000fe4000800063f */
[----:B------:R-:W-:-:S02]  /*12c30*/  UIMAD UR4, UR44, UR7, UR4 ;  /* 0x000000072c0472a4 */ /* 0x000fc4000f8e0204 */
[----:B------:R-:W-:Y:S01]  /*12c40*/  UISETP.GT.U32.AND UP0, UPT, UR39, 0x2, UPT ;  /* 0x000000022700788c */ /* 0x000fe2000bf04070 */
[----:B------:R-:W-:Y:S01]  /*12c50*/  ULDC UR7, c[0x0][0x284] ;  /* 0x0000a10000077ab9 */ /* 0x000fe20000000800 */
[----:B------:R-:W-:Y:S02]  /*12c60*/  UISETP.GE.U32.AND UP1, UPT, UR40, 0x3, UPT ;  /* 0x000000032800788c */ /* 0x000fe4000bf26070 */
[----:B------:R-:W-:-:S04]  /*12c70*/  UISETP.LT.U32.AND UP0, UPT, UR40, 0x3, UP0 ;  /* 0x000000032800788c */ /* 0x000fc80008701070 */
[----:B------:R-:W-:-:S04]  /*12c80*/  USEL UR6, URZ, 0x1, !UP0 ;  /* 0x000000013f067887 */ /* 0x000fc8000c000000 */
[----:B------:R-:W-:Y:S01]  /*12c90*/  ULOP3.LUT UR38, UR38, UR6, URZ, 0x3c, !UPT ;  /* 0x0000000626267292 */ /* 0x000fe2000f8e3c3f */
[C---:B-1----:R-:W-:Y:S01]  /*12ca0*/  IMAD.SHL.U32 R12, R6.reuse, 0x2, RZ ;  /* 0x00000002060c7824 */ /* 0x042fe200078e00ff */
[--C-:B------:R-:W-:Y:S02]  /*12cb0*/  SHF.R.U32.HI R4, RZ, 0x2, R6.reuse ;  /* 0x00000002ff047819 */ /* 0x100fe40000011606 */
[----:B------:R-:W-:Y:S02]  /*12cc0*/  LOP3.LUT R5, R6, 0x60, RZ, 0xc0, !PT ;  /* 0x0000006006057812 */ /* 0x000fe400078ec0ff */
[----:B------:R-:W-:Y:S02]  /*12cd0*/  LOP3.LUT R12, R12, 0x6, RZ, 0xc0, !PT ;  /* 0x000000060c0c7812 */ /* 0x000fe400078ec0ff */
[----:B------:R-:W-:Y:S02]  /*12ce0*/  SHF.R.U32.HI R3, RZ, 0x7, R6 ;  /* 0x00000007ff037819 */ /* 0x000fe40000011606 */
[----:B------:R-:W-:Y:S01]  /*12cf0*/  PRMT R12, R12, R13, UR41 ;  /* 0x000000290c0c7e16 */ /* 0x000fe2000800000d */
[----:B------:R-:W-:Y:S01]  /*12d00*/  USHF.L.U32 UR41, UR41, 0x8, URZ ;  /* 0x0000000829297899 */ /* 0x000fe2000800063f */
[----:B------:R-:W-:-:S02]  /*12d10*/  LOP3.LUT R4, R4, 0x7, RZ, 0xc0, !PT ;  /* 0x0000000704047812 */ /* 0x000fc400078ec0ff */
[--C-:B------:R-:W-:Y:S02]  /*12d20*/  SHF.R.S32.HI R13, RZ, 0x1f, R12.reuse ;  /* 0x0000001fff0d7819 */ /* 0x100fe4000001140c */
[----:B------:R-:W-:Y:S02]  /*12d30*/  SHF.R.U32.HI R5, RZ, 0x1, R5 ;  /* 0x00000001ff057819 */ /* 0x000fe40000011605 */
[----:B------:R-:W-:Y:S01]  /*12d40*/  LOP3.LUT R3, R3, 0x1, RZ, 0xc0, !PT ;  /* 0x0000000103037812 */ /* 0x000fe200078ec0ff */
[----:B------:R-:W-:Y:S01]  /*12d50*/  IMAD.WIDE.U32 R8, R8, UR44, R12 ;  /* 0x0000002c08087c25 */ /* 0x000fe2000f8e000c */
[----:B0-----:R-:W-:-:S03]  /*12d60*/  IADD3 R0, RZ, -R5, -R4 ;  /* 0x80000005ff007210 */ /* 0x001fc60007ffe804 */
[----:B------:R-:W-:Y:S01]  /*12d70*/  VIADD R9, R9, UR4 ;  /* 0x0000000409097c36 */ /* 0x000fe20008000000 */
[----:B------:R-:W-:Y:S01]  /*12d80*/  ULDC UR4, c[0x0][0x288] ;  /* 0x0000a20000047ab9 */ /* 0x000fe20000000800 */
[C---:B------:R-:W-:Y:S01]  /*12d90*/  IMAD.SHL.U32 R17, R3.reuse, 0x40, RZ ;  /* 0x0000004003117824 */ /* 0x040fe200078e00ff */
[----:B------:R-:W-:Y:S01]  /*12da0*/  UISETP.GE.AND UP2, UPT, UR41, UR4, UPT ;  /* 0x000000042900728c */ /* 0x000fe2000bf46270 */
[----:B------:R-:W-:Y:S02]  /*12db0*/  IMAD R0, R3, -0x40, R0 ;  /* 0xffffffc003007824 */ /* 0x000fe400078e0200 */
[----:B------:R-:W-:Y:S01]  /*12dc0*/  IMAD.U32 R3, RZ, RZ, UR7 ;  /* 0x00000007ff037e24 */ /* 0x000fe2000f8e00ff */
[----:B------:R-:W-:Y:S01]  /*12dd0*/  UISETP.GE.OR UP2, UPT, UR45, UR7, UP2 ;  /* 0x000000072d00728c */ /* 0x000fe20009746670 */
[----:B------:R-:W-:Y:S01]  /*12de0*/  LOP3.LUT R17, R17, 0x40, R4, 0xe2, !PT ;  /* 0x0000004011117812 */ /* 0x000fe200078ee204 */
[----:B------:R-:W-:Y:S02]  /*12df0*/  IMAD.MOV.U32 R4, RZ, RZ, -0x2 ;  /* 0xfffffffeff047424 */ /* 0x000fe400078e00ff */
[----:B------:R-:W-:Y:S01]  /*12e00*/  IADD3 R3, R3, -UR45, R0 ;  /* 0x8000002d03037c10 */ /* 0x000fe2000fffe000 */
[----:B------:R-:W-:Y:S01]  /*12e10*/  UMOV UR45, 0xffffffff ;  /* 0xffffffff002d7882 */ /* 0x000fe20000000000 */
[----:B------:R-:W-:-:S02]  /*12e20*/  LOP3.LUT R0, R6, 0x3, RZ, 0xc0, !PT ;  /* 0x0000000306007812 */ /* 0x000fc400078ec0ff */
[----:B------:R-:W-:Y:S02]  /*12e30*/  PLOP3.LUT P0, PT, PT, PT, UP2, 0x80, 0x0 ;  /* 0x000000000000781c */ /* 0x000fe40003f0f028 */
[----:B------:R-:W-:Y:S01]  /*12e40*/  LOP3.LUT R17, R17, UR8, R5, 0xfe, !PT ;  /* 0x0000000811117c12 */ /* 0x000fe2000f8efe05 */
[----:B------:R-:W-:Y:S01]  /*12e50*/  IMAD R0, R0, R4, UR4 ;  /* 0x0000000400007e24 */ /* 0x000fe2000f8e0204 */
[----:B------:R-:W-:-:S03]  /*12e60*/  UIMAD.WIDE.U32 UR4, UR39, -0x55555555, URZ ;  /* 0xaaaaaaab270478a5 */ /* 0x000fc6000f8e003f */
[----:B------:R-:W-:Y:S01]  /*12e70*/  VIADD R0, R0, -UR41 ;  /* 0x8000002900007c36 */ /* 0x000fe20008000000 */
[----:B------:R-:W-:-:S04]  /*12e80*/  USHF.R.U32.HI UR4, URZ, 0x1, UR5 ;  /* 0x000000013f047899 */ /* 0x000fc80008011605 */
[----:B------:R-:W-:Y:S02]  /*12e90*/  UIMAD UR39, UR4, -0x3, UR39 ;  /* 0xfffffffd042778a4 */ /* 0x000fe4000f8e0227 */
[----:B------:R-:W-:Y:S01]  /*12ea0*/  @UP1 ULOP3.LUT UR38, UR38, 0x1, UR4, 0x78, !UPT ;  /* 0x0000000126261892 */ /* 0x000fe2000f8e7804 */
[----:B------:R-:W-:Y:S11]  /*12eb0*/  @P0 BRA `(.L_x_39) ;  /* 0x00000124000c0947 */ /* 0x000ff60003800000 */
[----:B------:R-:W0:Y:S01]  /*12ec0*/  LDC.64 R4, c[0x0][0x5c8] ;  /* 0x00017200ff047b82 */ /* 0x000e220000000a00 */
[----:B------:R-:W-:Y:S01]  /*12ed0*/  ULDC.64 UR4, c[0x0][0x5c0] ;  /* 0x0001700000047ab9 */ /* 0x000fe20000000a00 */
[----:B------:R-:W-:Y:S01]  /*12ee0*/  BSSY B0, `(.L_x_39) ;  /* 0x0001240000007945 */ /* 0x000fe20003800000 */
[C---:B0-----:R-:W-:Y:S01]  /*12ef0*/  IMAD R7, R4.reuse, UR9, RZ ;  /* 0x0000000904077c24 */ /* 0x041fe2000f8e02ff */
[----:B------:R-:W-:Y:S01]  /*12f00*/  SHF.L.U64.HI R15, R4, 0x3, R5 ;  /* 0x00000003040f7819 */ /* 0x000fe20000010205 */
[----:B------:R-:W-:-:S04]  /*12f10*/  IMAD.WIDE.U32 R8, R17, R4, R8 ;  /* 0x0000000411087225 */ /* 0x000fc800078e0008 */
[----:B------:R-:W-:Y:S01]  /*12f20*/  IMAD R7, R17, R5, R7 ;  /* 0x0000000511077224 */ /* 0x000fe200078e0207 */
[----:B------:R-:W-:Y:S02]  /*12f30*/  IADD3 R10, P2, R8, UR4, RZ ;  /* 0x00000004080a7c10 */ /* 0x000fe4000ff5e0ff */
[C---:B------:R-:W-:Y:S01]  /*12f40*/  LEA R6, P3, R4.reuse, R8, 0x7 ;  /* 0x0000000804067211 */ /* 0x040fe200078638ff */
[----:B------:R-:W-:Y:S02]  /*12f50*/  IMAD.IADD R7, R9, 0x1, R7 ;  /* 0x0000000109077824 */ /* 0x000fe400078e0207 */
[----:B------:R-:W-:-:S03]  /*12f60*/  IMAD.SHL.U32 R9, R4, 0x8, RZ ;  /* 0x0000000804097824 */ /* 0x000fc600078e00ff */
[----:B------:R-:W-:Y:S02]  /*12f70*/  IADD3.X R11, R7, UR5, RZ, P2, !PT ;  /* 0x00000005070b7c10 */ /* 0x000fe400097fe4ff */
[----:B------:R-:W-:Y:S02]  /*12f80*/  FSETP.NEU.AND P2, PT, R16, RZ, PT ;  /* 0x000000ff1000720b */ /* 0x000fe40003f4d000 */
[----:B------:R-:W-:Y:S02]  /*12f90*/  LEA.HI.X R14, R4, R7, R5, 0x7, P3 ;  /* 0x00000007040e7211 */ /* 0x000fe400018f3c05 */
[--C-:B------:R-:W-:Y:S02]  /*12fa0*/  IADD3 R8, P1, P0, R8, UR4, R9.reuse ;  /* 0x0000000408087c10 */ /* 0x100fe4000f83e009 */
[C---:B------:R-:W-:Y:S02]  /*12fb0*/  IADD3 R4, P4, P5, R6.reuse, UR4, R9 ;  /* 0x0000000406047c10 */ /* 0x040fe4000fd9e009 */
[----:B------:R-:W-:-:S02]  /*12fc0*/  IADD3 R6, P3, R6, UR4, RZ ;  /* 0x0000000406067c10 */ /* 0x000fc4000ff7e0ff */
[--C-:B------:R-:W-:Y:S02]  /*12fd0*/  IADD3.X R9, R7, UR5, R15.reuse, P1, P0 ;  /* 0x0000000507097c10 */ /* 0x100fe40008fe040f */
[C---:B------:R-:W-:Y:S02]  /*12fe0*/  IADD3.X R5, R14.reuse, UR5, R15, P4, P5 ;  /* 0x000000050e057c10 */ /* 0x040fe4000a7ea40f */
[----:B------:R-:W-:Y:S01]  /*12ff0*/  IADD3.X R7, R14, UR5, RZ, P3, !PT ;  /* 0x000000050e077c10 */ /* 0x000fe20009ffe4ff */
[----:B------:R-:W-:Y:S06]  /*13000*/  @!P2 BRA `(.L_x_40) ;  /* 0x000000d800a4a947 */ /* 0x000fec0003800000 */
[----:B------:R-:W0:Y:S01]  /*13010*/  LDC.64 R18, c[0x0][0x5b0] ;  /* 0x00016c00ff127b82 */ /* 0x000e220000000a00 */
[----:B------:R-:W-:Y:S01]  /*13020*/  ULDC.64 UR4, c[0x0][0x5b8] ;  /* 0x00016e0000047ab9 */ /* 0x000fe20000000a00 */
[----:B------:R-:W-:Y:S01]  /*13030*/  BSSY B1, `(.L_x_41) ;  /* 0x0000012000017945 */ /* 0x000fe20003800000 */
[----:B------:R-:W-:Y:S01]  /*13040*/  IMAD.U32 R14, RZ, RZ, UR4 ;  /* 0x00000004ff0e7e24 */ /* 0x000fe2000f8e00ff */
[----:B------:R-:W-:-:S03]  /*13050*/  UIMAD UR4, UR10, UR4, URZ ;  /* 0x000000040a0472a4 */ /* 0x000fc6000f8e023f */
[----:B------:R-:W-:Y:S01]  /*13060*/  IMAD.WIDE.U32 R12, R14, UR44, R12 ;  /* 0x0000002c0e0c7c25 */ /* 0x000fe2000f8e000c */
[----:B------:R-:W1:Y:S01]  /*13070*/  LDC.64 R20, c[0x0][0x5a8] ;  /* 0x00016a00ff147b82 */ /* 0x000e620000000a00 */
[----:B------:R-:W-:Y:S02]  /*13080*/  UIMAD UR4, UR44, UR5, UR4 ;  /* 0x000000052c0472a4 */ /* 0x000fe4000f8e0204 */
[----:B------:R-:W-:-:S04]  /*13090*/  IMAD.MOV.U32 R22, RZ, RZ, R12 ;  /* 0x000000ffff167224 */ /* 0x000fc800078e000c */
[----:B------:R-:W-:Y:S02]  /*130a0*/  VIADD R23, R13, UR4 ;  /* 0x000000040d177c36 */ /* 0x000fe40008000000 */
[----:B0-----:R-:W-:Y:S02]  /*130b0*/  IMAD R14, R18, UR9, RZ ;  /* 0x00000009120e7c24 */ /* 0x001fe4000f8e02ff */
[----:B------:R-:W-:-:S04]  /*130c0*/  IMAD.WIDE.U32 R12, R17, R18, R22 ;  /* 0x00000012110c7225 */ /* 0x000fc800078e0016 */
[----:B------:R-:W-:Y:S01]  /*130d0*/  IMAD R15, R17, R19, R14 ;  /* 0x00000013110f7224 */ /* 0x000fe200078e020e */
[----:B-1----:R-:W-:Y:S02]  /*130e0*/  IADD3 R14, P0, R12, R20, RZ ;  /* 0x000000140c0e7210 */ /* 0x002fe40007f1e0ff */
[----:B------:R-:W-:Y:S02]  /*130f0*/  PRMT R12, RZ, 0x7610, R12 ;  /* 0x00007610ff0c7816 */ /* 0x000fe4000000000c */
[----:B------:R-:W-:Y:S02]  /*13100*/  IADD3.X R15, R21, R13, R15, P0, !PT ;  /* 0x0000000d150f7210 */ /* 0x000fe400007fe40f */
[----:B------:R-:W-:-:S04]  /*13110*/  ISETP.GE.AND P0, PT, R3, 0x1, PT ;  /* 0x000000010300780c */ /* 0x000fc80003f06270 */
[----:B------:R-:W-:-:S13]  /*13120*/  ISETP.LT.OR P1, PT, R0, 0x1, !P0 ;  /* 0x000000010000780c */ /* 0x000fda0004721670 */
[----:B------:R-:W-:Y:S05]  /*13130*/  @P1 BRA `(.L_x_42) ;  /* 0x0000000000041947 */ /* 0x000fea0003800000 */
[----:B------:R0:W5:Y:S02]  /*13140*/  LDG.E.U8 R12, desc[UR36][R14.64] ;  /* 0x000000240e0c7981 */ /* 0x000164000c1e1100 */
.L_x_42:
[----:B------:R-:W-:Y:S05]  /*13150*/  BSYNC B1 ;  /* 0x0000000000017941 */ /* 0x000fea0003800000 */
.L_x_41:
[----:B------:R-:W2:Y:S01]  /*13160*/  LDL.LU R13, [R1] ;  /* 0x00000000010d7983 */ /* 0x000ea20000300800 */
[----:B-----5:R-:W-:Y:S01]  /*13170*/  LOP3.LUT R12, R12, 0xff, RZ, 0xc0, !PT ;  /* 0x000000ff0c0c7812 */ /* 0x020fe200078ec0ff */
[----:B------:R-:W-:Y:S03]  /*13180*/  BSSY B1, `(.L_x_43) ;  /* 0x000000b000017945 */ /* 0x000fe60003800000 */
[----:B------:R-:W-:-:S05]  /*13190*/  F2FP.F16.E4M3.UNPACK_B R12, R12 ;  /* 0x0000000cff0c723e */ /* 0x000fca00020006ff */
[----:B------:R-:W-:-:S05]  /*131a0*/  HADD2.F32 R12, -RZ, R12.H0_H0 ;  /* 0x2000000cff0c7230 */ /* 0x000fca0000004100 */
[----:B------:R-:W-:-:S04]  /*131b0*/  FMUL R12, R12, R16 ;  /* 0x000000100c0c7220 */ /* 0x000fc80000400000 */
[----:B--2---:R-:W-:-:S05]  /*131c0*/  FFMA R12, R13, R2, R12 ;  /* 0x000000020d0c7223 */ /* 0x004fca000000000c */
[----:B------:R-:W-:-:S05]  /*131d0*/  F2FP.SATFINITE.E4M3.F32.PACK_AB_MERGE_C R12, RZ, R12, RZ ;  /* 0x0000000cff0c723e */ /* 0x000fca00048070ff */
[----:B------:R1:W-:Y:S01]  /*131e0*/  @!P1 STG.E.U8 desc[UR36][R10.64], R12 ;  /* 0x0000000c0a009986 */ /* 0x0003e2000c101124 */
[----:B------:R-:W-:Y:S02]  /*131f0*/  ISETP.LT.OR P1, PT, R0, 0x2, !P0 ;  /* 0x000000020000780c */ /* 0x000fe40004721670 */
[----:B-1----:R-:W-:-:S11]  /*13200*/  PRMT R12, RZ, 0x7610, R12 ;  /* 0x00007610ff0c7816 */ /* 0x002fd6000000000c */
[----:B------:R-:W-:Y:S05]  /*13210*/  @P1 BRA `(.L_x_44) ;  /* 0x0000000000041947 */ /* 0x000fea0003800000 */
[----:B------:R1:W5:Y:S02]  /*13220*/  LDG.E.U8 R12, desc[UR36][R14.64+0x1] ;  /* 0x000001240e0c7981 */ /* 0x000364000c1e1100 */
.L_x_44:
[----:B------:R-:W-:Y:S05]  /*13230*/  BSYNC B1 ;  /* 0x0000000000017941 */ /* 0x000fea0003800000 */
.L_x_43:
[----:B------:R-:W2:Y:S01]  /*13240*/  LDL.LU R13, [R1+0x4] ;  /* 0x00000400010d7983 */ /* 0x000ea20000300800 */
[----:B-----5:R-:W-:Y:S01]  /*13250*/  LOP3.LUT R12, R12, 0xff, RZ, 0xc0, !PT ;  /* 0x000000ff0c0c7812 */ /* 0x020fe200078ec0ff */
[----:B------:R-:W-:Y:S03]  /*13260*/  BSSY B1, `(.L_x_45) ;  /* 0x0000013000017945 */ /* 0x000fe60003800000 */
[----:B------:R-:W-:-:S05]  /*13270*/  F2FP.F16.E4M3.UNPACK_B R12, R12 ;  /* 0x0000000cff0c723e */ /* 0x000fca00020006ff */
[----:B------:R-:W-:-:S05]  /*13280*/  HADD2.F32 R12, -RZ, R12.H0_H0 ;  /* 0x2000000cff0c7230 */ /* 0x000fca0000004100 */
[----:B------:R-:W-:-:S04]  /*13290*/  FMUL R12, R12, R16 ;  /* 0x000000100c0c7220 */ /* 0x000fc80000400000 */
[----:B--2---:R-:W-:-:S05]  /*132a0*/  FFMA R12, R13, R2, R12 ;  /* 0x000000020d0c7223 */ /* 0x004fca000000000c */
[----:B------:R-:W-:-:S05]  /*132b0*/  F2FP.SATFINITE.E4M3.F32.PACK_AB_MERGE_C R12, RZ, R12, RZ ;  /* 0x0000000cff0c723e */ /* 0x000fca00048070ff */
[----:B------:R2:W-:Y:S02]  /*132c0*/  @!P1 STG.E.U8 desc[UR36][R10.64+0x1], R12 ;  /* 0x0000010c0a009986 */ /* 0x0005e4000c101124 */
[----:B--2---:R-:W-:-:S05]  /*132d0*/  IADD3 R12, P1, R17, 0x8, RZ ;  /* 0x00000008110c7810 */ /* 0x004fca0007f3e0ff */
[----:B------:R-:W-:-:S04]  /*132e0*/  IMAD.X R13, RZ, RZ, UR9, P1 ;  /* 0x00000009ff0d7e24 */ /* 0x000fc800088e06ff */
[----:B------:R-:W-:-:S04]  /*132f0*/  IMAD R13, R13, R18, RZ ;  /* 0x000000120d0d7224 */ /* 0x000fc800078e02ff */
[C---:B------:R-:W-:Y:S02]  /*13300*/  IMAD R152, R12.reuse, R19, R13 ;  /* 0x000000130c987224 */ /* 0x040fe400078e020d */
[----:B------:R-:W-:-:S03]  /*13310*/  IMAD.WIDE.U32 R12, R12, R18, R22 ;  /* 0x000000120c0c7225 */ /* 0x000fc600078e0016 */
[----:B------:R-:W-:-:S04]  /*13320*/  IADD3 R12, P1, R12, R20, RZ ;  /* 0x000000140c0c7210 */ /* 0x000fc80007f3e0ff */
[--C-:B------:R-:W-:Y:S02]  /*13330*/  IADD3.X R13, R21, R13, R152.reuse, P1, !PT ;  /* 0x0000000d150d7210 */ /* 0x100fe40000ffe498 */
[----:B------:R-:W-:Y:S02]  /*13340*/  ISETP.GE.AND P1, PT, R3, 0x9, PT ;  /* 0x000000090300780c */ /* 0x000fe40003f26270 */
[----:B------:R-:W-:Y:S02]  /*13350*/  PRMT R152, RZ, 0x7610, R152 ;  /* 0x00007610ff987816 */ /* 0x000fe40000000098 */
[----:B------:R-:W-:-:S13]  /*13360*/  ISETP.LT.OR P2, PT, R0, 0x1, !P1 ;  /* 0x000000010000780c */ /* 0x000fda0004f41670 */
[----:B------:R-:W-:Y:S05]  /*13370*/  @P2 BRA `(.L_x_46) ;  /* 0x0000000000042947 */ /* 0x000fea0003800000 */
[----:B------:R2:W5:Y:S02]  /*13380*/  LDG.E.U8 R152, desc[UR36][R12.64] ;  /* 0x000000240c987981 */ /* 0x000564000c1e1100 */
.L_x_46:
[----:B------:R-:W-:Y:S05]  /*13390*/  BSYNC B1 ;  /* 0x0000000000017941 */ /* 0x000fea0003800000 */
.L_x_45:
[----:B------:R-:W3:Y:S01]  /*133a0*/  LDL.LU R153, [R1+0x8] ;  /* 0x0000080001997983 */ /* 0x000ee20000300800 */
[----:B-----5:R-:W-:Y:S01]  /*133b0*/  LOP3.LUT R152, R152, 0xff, RZ, 0xc0, !PT ;  /* 0x000000ff98987812 */ /* 0x020fe200078ec0ff */
[----:B------:R-:W-:Y:S03]  /*133c0*/  BSSY B1, `(.L_x_47) ;  /* 0x000000b000017945 */ /* 0x000fe60003800000 */
[----:B------:R-:W-:-:S05]  /*133d0*/  F2FP.F16.E4M3.UNPACK_B R152, R152 ;  /* 0x00000098ff98723e */ /* 0x000fca00020006ff */
[----:B------:R-:W-:-:S05]  /*133e0*/  HADD2.F32 R152, -RZ, R152.H0_H0 ;  /* 0x20000098ff987230 */ /* 0x000fca0000004100 */
[----:B------:R-:W-:-:S04]  /*133f0*/  FMUL R152, R152, R16 ;  /* 0x0000001098987220 */ /* 0x000fc80000400000 */
[----:B---3--:R-:W-:-:S05]  /*13400*/  FFMA R152, R153, R2, R152 ;  /* 0x0000000299987223 */ /* 0x008fca0000000098 */
[----:B------:R-:W-:-:S05]  /*13410*/  F2FP.SATFINITE.E4M3.F32.PACK_AB_MERGE_C R152, RZ, R152, RZ ;  /* 0x00000098ff98723e */ /* 0x000fca00048070ff */
[----:B------:R3:W-:Y:S01]  /*13420*/  @!P2 STG.E.U8 desc[UR36][R8.64], R152 ;  /* 0x000000980800a986 */ /* 0x0007e2000c101124 */
[----:B------:R-:W-:Y:S02]  /*13430*/  ISETP.LT.OR P2, PT, R0, 0x2, !P1 ;  /* 0x000000020000780c */ /* 0x000fe40004f41670 */
[----:B---3--:R-:W-:-:S11]  /*13440*/  PRMT R152, RZ, 0x7610, R152 ;  /* 0x00007610ff987816 */ /* 0x008fd60000000098 */
[----:B------:R-:W-:Y:S05]  /*13450*/  @P2 BRA `(.L_x_48) ;  /* 0x0000000000042947 */ /* 0x000fea0003800000 */
[----:B------:R3:W5:Y:S02]  /*13460*/  LDG.E.U8 R152, desc[UR36][R12.64+0x1] ;  /* 0x000001240c987981 */ /* 0x000764000c1e1100 */
.L_x_48:
[----:B------:R-:W-:Y:S05]  /*13470*/  BSYNC B1 ;  /* 0x0000000000017941 */ /* 0x000fea0003800000 */
.L_x_47:
[----:B------:R-:W4:Y:S01]  /*13480*/  LDL.LU R153, [R1+0xc] ;  /* 0x00000c0001997983 */ /* 0x000f220000300800 */
[----:B-----5:R-:W-:Y:S01]  /*13490*/  LOP3.LUT R152, R152, 0xff, RZ, 0xc0, !PT ;  /* 0x000000ff98987812 */ /* 0x020fe200078ec0ff */
[----:B------:R-:W-:Y:S01]  /*134a0*/  BSSY B1, `(.L_x_49) ;  /* 0x000000b000017945 */ /* 0x000fe20003800000 */
[----:B------:R-:W-:Y:S02]  /*134b0*/  ISETP.LT.OR P3, PT, R0, 0x9, !P0 ;  /* 0x000000090000780c */ /* 0x000fe40004761670 */
[----:B------:R-:W-:-:S05]  /*134c0*/  F2FP.F16.E4M3.UNPACK_B R152, R152 ;  /* 0x00000098ff98723e */ /* 0x000fca00020006ff */
[----:B------:R-:W-:-:S05]  /*134d0*/  HADD2.F32 R152, -RZ, R152.H0_H0 ;  /* 0x20000098ff987230 */ /* 0x000fca0000004100 */
[----:B------:R-:W-:-:S04]  /*134e0*/  FMUL R152, R152, R16 ;  /* 0x0000001098987220 */ /* 0x000fc80000400000 */
[----:B----4-:R-:W-:-:S05]  /*134f0*/  FFMA R152, R153, R2, R152 ;  /* 0x0000000299987223 */ /* 0x010fca0000000098 */
[----:B------:R-:W-:-:S05]  /*13500*/  F2FP.SATFINITE.E4M3.F32.PACK_AB_MERGE_C R152, RZ, R152, RZ ;  /* 0x00000098ff98723e */ /* 0x000fca00048070ff */
[----:B------:R4:W-:Y:S02]  /*13510*/  @!P2 STG.E.U8 desc[UR36][R8.64+0x1], R152 ;  /* 0x000001980800a986 */ /* 0x0009e4000c101124 */
[----:B----4-:R-:W-:Y:S01]  /*13520*/  PRMT R152, RZ, 0x7610, R152 ;  /* 0x00007610ff987816 */ /* 0x010fe20000000098 */
[----:B------:R-:W-:Y:S06]  /*13530*/  @P3 BRA `(.L_x_50) ;  /* 0x0000000000043947 */ /* 0x000fec0003800000 */
[----:B------:R4:W5:Y:S02]  /*13540*/  LDG.E.U8 R152, desc[UR36][R14.64+0x8] ;  /* 0x000008240e987981 */ /* 0x000964000c1e1100 */
.L_x_50:
[----:B------:R-:W-:Y:S05]  /*13550*/  BSYNC B1 ;  /* 0x0000000000017941 */ /* 0x000fea0003800000 */
.L_x_49:
[----:B------:R-:W2:Y:S01]  /*13560*/  LDL.LU R153, [R1+0x10] ;  /* 0x0000100001997983 */ /* 0x000ea20000300800 */
[----:B-----5:R-:W-:Y:S01]  /*13570*/  LOP3.LUT R152, R152, 0xff, RZ, 0xc0, !PT ;  /* 0x000000ff98987812 */ /* 0x020fe200078ec0ff */
[----:B------:R-:W-:Y:S01]  /*13580*/  BSSY B1, `(.L_x_51) ;  /* 0x000000b000017945 */ /* 0x000fe20003800000 */
[----:B------:R-:W-:Y:S02]  /*13590*/  ISETP.LT.OR P2, PT, R0, 0xa, !P0 ;  /* 0x0000000a0000780c */ /* 0x000fe40004741670 */
[----:B------:R-:W-:-:S05]  /*135a0*/  F2FP.F16.E4M3.UNPACK_B R152, R152 ;  /* 0x00000098ff98723e */ /* 0x000fca00020006ff */
[----:B------:R-:W-:-:S05]  /*135b0*/  HADD2.F32 R152, -RZ, R152.H0_H0 ;  /* 0x20000098ff987230 */ /* 0x000fca0000004100 */
[----:B------:R-:W-:-:S04]  /*135c0*/  FMUL R152, R152, R16 ;  /* 0x0000001098987220 */ /* 0x000fc80000400000 */
[----:B--2---:R-:W-:-:S05]  /*135d0*/  FFMA R152, R153, R2, R152 ;  /* 0x0000000299987223 */ /* 0x004fca0000000098 */
[----:B------:R-:W-:-:S05]  /*135e0*/  F2FP.SATFINITE.E4M3.F32.PACK_AB_MERGE_C R152, RZ, R152, RZ ;  /* 0x00000098ff98723e */ /* 0x000fca00048070ff */
[----:B------:R2:W-:Y:S02]  /*135f0*/  @!P3 STG.E.U8 desc[UR36][R10.64+0x8], R152 ;  /* 0x000008980a00b986 */ /* 0x0005e4000c101124 */
[----:B--2---:R-:W-:Y:S01]  /*13600*/  PRMT R152, RZ, 0x7610, R152 ;  /* 0x00007610ff987816 */ /* 0x004fe20000000098 */
[----:B------:R-:W-:Y:S06]  /*13610*/  @P2 BRA `(.L_x_52) ;  /* 0x0000000000042947 */ /* 0x000fec0003800000 */
[----:B------:R2:W5:Y:S02]  /*13620*/  LDG.E.U8 R152, desc[UR36][R14.64+0x9] ;  /* 0x000009240e987981 */ /* 0x000564000c1e1100 */
.L_x_52:
[----:B------:R-:W-:Y:S05]  /*13630*/  BSYNC B1 ;  /* 0x0000000000017941 */ /* 0x000fea0003800000 */
.L_x_51:
[----:B------:R-:W3:Y:S01]  /*13640*/  LDL.LU R153, [R1+0x14] ;  /* 0x0000140001997983 */ /* 0x000ee20000300800 */
[----:B-----5:R-:W-:Y:S01]  /*13650*/  LOP3.LUT R152, R152, 0xff, RZ, 0xc0, !PT ;  /* 0x000000ff98987812 */ /* 0x020fe200078ec0ff */
[----:B------:R-:W-:Y:S01]  /*13660*/  BSSY B1, `(.L_x_53) ;  /* 0x000000b000017945 */ /* 0x000fe20003800000 */
[----:B------:R-:W-:Y:S02]  /*13670*/  ISETP.LT.OR P3, PT, R0, 0x9, !P1 ;  /* 0x000000090000780c */ /* 0x000fe40004f61670 */
[----:B------:R-:W-:-:S05]  /*13680*/  F2FP.F16.E4M3.UNPACK_B R152, R152 ;  /* 0x00000098ff98723e */ /* 0x000fca00020006ff */
[----:B------:R-:W-:-:S05]  /*13690*/  HADD2.F32 R152, -RZ, R152.H0_H0 ;  /* 0x20000098ff987230 */ /* 0x000fca0000004100 */
[----:B------:R-:W-:-:S04]  /*136a0*/  FMUL R152, R152, R16 ;  /* 0x0000001098987220 */ /* 0x000fc80000400000 */
[----:B---3--:R-:W-:-:S05]  /*136b0*/  FFMA R152, R153, R2, R152 ;  /* 0x0000000299987223 */ /* 0x008fca0000000098 */
[----:B------:R-:W-:-:S05]  /*136c0*/  F2FP.SATFINITE.E4M3.F32.PACK_AB_MERGE_C R152, RZ, R152, RZ ;  /* 0x00000098ff98723e */ /* 0x000fca00048070ff */
[----:B------:R3:W-:Y:S02]  /*136d0*/  @!P2 STG.E.U8 desc[UR36][R10.64+0x9], R152 ;  /* 0x000009980a00a986 */ /* 0x0007e4000c101124 */
[----:B---3--:R-:W-:Y:S01]  /*136e0*/  PRMT R152, RZ, 0x7610, R152 ;  /* 0x00007610ff987816 */ /* 0x008fe20000000098 */
[----:B------:R-:W-:Y:S06]  /*136f0*/  @P3 BRA `(.L_x_54) ;  /* 0x0000000000043947 */ /* 0x000fec0003800000 */
[----:B------:R3:W5:Y:S02]  /*13700*/  LDG.E.U8 R152, desc[UR36][R12.64+0x8] ;  /* 0x000008240c987981 */ /* 0x000764000c1e1100 */
.L_x_54:
[----:B------:R-:W-:Y:S05]  /*13710*/  BSYNC B1 ;  /* 0x0000000000017941 */ /* 0x000fea0003800000 */
.L_x_53:
        /* <DEDUP_REMOVED lines=13> */
.L_x_56:
[----:B------:R-:W-:Y:S05]  /*137f0*/  BSYNC B1 ;  /* 0x0000000000017941 */ /* 0x000fea0003800000 */
.L_x_55:
        /* <DEDUP_REMOVED lines=13> */
.L_x_58:
[----:B------:R-:W-:Y:S05]  /*138d0*/  BSYNC B1 ;  /* 0x0000000000017941 */ /* 0x000fea0003800000 */
.L_x_57:
        /* <DEDUP_REMOVED lines=13> */
.L_x_60:
[----:B------:R-:W-:Y:S05]  /*139b0*/  BSYNC B1 ;  /* 0x0000000000017941 */ /* 0x000fea0003800000 */
.L_x_59:
        /* <DEDUP_REMOVED lines=13> */
.L_x_62:
[----:B------:R-:W-:Y:S05]  /*13a90*/  BSYNC B1 ;  /* 0x0000000000017941 */ /* 0x000fea0003800000 */
.L_x_61:
        /* <DEDUP_REMOVED lines=13> */
.L_x_64:
[----:B------:R-:W-:Y:S05]  /*13b70*/  BSYNC B1 ;  /* 0x0000000000017941 */ /* 0x000fea0003800000 */
.L_x_63:
        /* <DEDUP_REMOVED lines=13> */
.L_x_66:
[----:B------:R-:W-:Y:S05]  /*13c50*/  BSYNC B1 ;  /* 0x0000000000017941 */ /* 0x000fea0003800000 */
.L_x_65:
        /* <DEDUP_REMOVED lines=13> */
.L_x_68:
[----:B------:R-:W-:Y:S05]  /*13d30*/  BSYNC B1 ;  /* 0x0000000000017941 */ /* 0x000fea0003800000 */
.L_x_67:
        /* <DEDUP_REMOVED lines=13> */
.L_x_70:
[----:B------:R-:W-:Y:S05]  /*13e10*/  BSYNC B1 ;  /* 0x0000000000017941 */ /* 0x000fea0003800000 */
.L_x_69:
        /* <DEDUP_REMOVED lines=13> */
.L_x_72:
[----:B------:R-:W-:Y:S05]  /*13ef0*/  BSYNC B1 ;  /* 0x0000000000017941 */ /* 0x000fea0003800000 */
.L_x_71:
        /* <DEDUP_REMOVED lines=13> */
.L_x_74:
[----:B------:R-:W-:Y:S05]  /*13fd0*/  BSYNC B1 ;  /* 0x0000000000017941 */ /* 0x000fea0003800000 */
.L_x_73:
        /* <DEDUP_REMOVED lines=13> */
.L_x_76:
[----:B------:R-:W-:Y:S05]  /*140b0*/  BSYNC B1 ;  /* 0x0000000000017941 */ /* 0x000fea0003800000 */
.L_x_75:
        /* <DEDUP_REMOVED lines=13> */
.L_x_78:
[----:B------:R-:W-:Y:S05]  /*14190*/  BSYNC B1 ;  /* 0x0000000000017941 */ /* 0x000fea0003800000 */
.L_x_77:
        /* <DEDUP_REMOVED lines=13> */
.L_x_80:
[----:B------:R-:W-:Y:S05]  /*14270*/  BSYNC B1 ;  /* 0x0000000000017941 */ /* 0x000fea0003800000 */
.L_x_79:
        /* <DEDUP_REMOVED lines=13> */
.L_x_82:
[----:B------:R-:W-:Y:S05]  /*14350*/  BSYNC B1 ;  /* 0x0000000000017941 */ /* 0x000fea0003800000 */
.L_x_81:
        /* <DEDUP_REMOVED lines=13> */
.L_x_84:
[----:B------:R-:W-:Y:S05]  /*14430*/  BSYNC B1 ;  /* 0x0000000000017941 */ /* 0x000fea0003800000 */
.L_x_83:
        /* <DEDUP_REMOVED lines=13> */
.L_x_86:
[----:B------:R-:W-:Y:S05]  /*14510*/  BSYNC B1 ;  /* 0x0000000000017941 */ /* 0x000fea0003800000 */
.L_x_85:
        /* <DEDUP_REMOVED lines=8> */
[----:B------:R-:W-:Y:S02]  /*145a0*/  F2FP.SATFINITE.E4M3.F32.PACK_AB_MERGE_C R153, RZ, R152, RZ ;  /* 0x00000098ff99723e */ /* 0x000fe400048070ff */
[----:B------:R-:W-:-:S03]  /*145b0*/  PRMT R152, RZ, 0x7610, R152 ;  /* 0x00007610ff987816 */ /* 0x000fc60000000098 */
[----:B------:R2:W-:Y:S01]  /*145c0*/  @!P3 STG.E.U8 desc[UR36][R8.64+0x28], R153 ;  /* 0x000028990800b986 */ /* 0x0005e2000c101124 */
[----:B------:R-:W-:Y:S05]  /*145d0*/  @P2 BRA `(.L_x_88) ;  /* 0x0000000000042947 */ /* 0x000fea0003800000 */
[----:B------:R0:W5:Y:S02]  /*145e0*/  LDG.E.U8 R152, desc[UR36][R12.64+0x29] ;  /* 0x000029240c987981 */ /* 0x000164000c1e1100 */
.L_x_88:
[----:B------:R-:W-:Y:S05]  /*145f0*/  BSYNC B1 ;  /* 0x0000000000017941 */ /* 0x000fea0003800000 */
.L_x_87:
[----:B--2---:R-:W2:Y:S01]  /*14600*/  LDL.LU R153, [R1+0x5c] ;  /* 0x00005c0001997983 */ /* 0x004ea20000300800 */
        /* <DEDUP_REMOVED lines=12> */
.L_x_90:
[----:B------:R-:W-:Y:S05]  /*146d0*/  BSYNC B1 ;  /* 0x0000000000017941 */ /* 0x000fea0003800000 */
.L_x_89:
        /* <DEDUP_REMOVED lines=13> */
.L_x_92:
[----:B------:R-:W-:Y:S05]  /*147b0*/  BSYNC B1 ;  /* 0x0000000000017941 */ /* 0x000fea0003800000 */
.L_x_91:
        /* <DEDUP_REMOVED lines=13> */
.L_x_94:
[----:B------:R-:W-:Y:S05]  /*14890*/  BSYNC B1 ;  /* 0x0000000000017941 */ /* 0x000fea0003800000 */
.L_x_93:
        /* <DEDUP_REMOVED lines=13> */
.L_x_96:
[----:B------:R-:W-:Y:S05]  /*14970*/  BSYNC B1 ;  /* 0x0000000000017941 */ /* 0x000fea0003800000 */
.L_x_95:
        /* <DEDUP_REMOVED lines=13> */
.L_x_98:
[----:B------:R-:W-:Y:S05]  /*14a50*/  BSYNC B1 ;  /* 0x0000000000017941 */ /* 0x000fea0003800000 */
.L_x_97:
        /* <DEDUP_REMOVED lines=13> */
.L_x_100:
[----:B------:R-:W-:Y:S05]  /*14b30*/  BSYNC B1 ;  /* 0x0000000000017941 */ /* 0x000fea0003800000 */
.L_x_99:
        /* <DEDUP_REMOVED lines=13> */
.L_x_102:
[----:B------:R-:W-:Y:S05]  /*14c10*/  BSYNC B1 ;  /* 0x0000000000017941 */ /* 0x000fea0003800000 */
.L_x_101:
        /* <DEDUP_REMOVED lines=13> */
.L_x_104:
[----:B------:R-:W-:Y:S05]  /*14cf0*/  BSYNC B1 ;  /* 0x0000000000017941 */ /* 0x000fea0003800000 */
.L_x_103:
        /* <DEDUP_REMOVED lines=13> */
.L_x_106:
[----:B------:R-:W-:Y:S05]  /*14dd0*/  BSYNC B1 ;  /* 0x0000000000017941 */ /* 0x000fea0003800000 */
.L_x_105:
        /* <DEDUP_REMOVED lines=13> */
.L_x_108:
[----:B------:R-:W-:Y:S05]  /*14eb0*/  BSYNC B1 ;  /* 0x0000000000017941 */ /* 0x000fea0003800000 */
.L_x_107:
        /* <DEDUP_REMOVED lines=13> */
.L_x_110:
[----:B------:R-:W-:Y:S05]  /*14f90*/  BSYNC B1 ;  /* 0x0000000000017941 */ /* 0x000fea0003800000 */
.L_x_109:
        /* <DEDUP_REMOVED lines=13> */
.L_x_112:
[----:B------:R-:W-:Y:S05]  /*15070*/  BSYNC B1 ;  /* 0x0000000000017941 */ /* 0x000fea0003800000 */
.L_x_111:
        /* <DEDUP_REMOVED lines=13> */
.L_x_114:
[----:B------:R-:W-:Y:S05]  /*15150*/  BSYNC B1 ;  /* 0x0000000000017941 */ /* 0x000fea0003800000 */
.L_x_113:
        /* <DEDUP_REMOVED lines=13> */
.L_x_116:
[----:B------:R-:W-:Y:S05]  /*15230*/  BSYNC B1 ;  /* 0x0000000000017941 */ /* 0x000fea0003800000 */
.L_x_115:
        /* <DEDUP_REMOVED lines=13> */
.L_x_118:
[----:B------:R-:W-:Y:S05]  /*15310*/  BSYNC B1 ;  /* 0x0000000000017941 */ /* 0x000fea0003800000 */
.L_x_117:
        /* <DEDUP_REMOVED lines=13> */
.L_x_120:
[----:B------:R-:W-:Y:S05]  /*153f0*/  BSYNC B1 ;  /* 0x0000000000017941 */ /* 0x000fea0003800000 */
.L_x_119:
        /* <DEDUP_REMOVED lines=13> */
.L_x_122:
[----:B------:R-:W-:Y:S05]  /*154d0*/  BSYNC B1 ;  /* 0x0000000000017941 */ /* 0x000fea0003800000 */
.L_x_121:
        /* <DEDUP_REMOVED lines=13> */
.L_x_124:
[----:B------:R-:W-:Y:S05]  /*155b0*/  BSYNC B1 ;  /* 0x0000000000017941 */ /* 0x000fea0003800000 */
.L_x_123:
        /* <DEDUP_REMOVED lines=13> */
.L_x_126:
[----:B------:R-:W-:Y:S05]  /*15690*/  BSYNC B1 ;  /* 0x0000000000017941 */ /* 0x000fea0003800000 */
.L_x_125:
        /* <DEDUP_REMOVED lines=13> */
.L_x_128:
[----:B------:R-:W-:Y:S05]  /*15770*/  BSYNC B1 ;  /* 0x0000000000017941 */ /* 0x000fea0003800000 */
.L_x_127:
        /* <DEDUP_REMOVED lines=13> */
.L_x_130:
[----:B------:R-:W-:Y:S05]  /*15850*/  BSYNC B1 ;  /* 0x0000000000017941 */ /* 0x000fea0003800000 */
.L_x_129:
        /* <DEDUP_REMOVED lines=13> */
.L_x_132:
[----:B------:R-:W-:Y:S05]  /*15930*/  BSYNC B1 ;  /* 0x0000000000017941 */ /* 0x000fea0003800000 */
.L_x_131:
        /* <DEDUP_REMOVED lines=13> */
.L_x_134:
[----:B------:R-:W-:Y:S05]  /*15a10*/  BSYNC B1 ;  /* 0x0000000000017941 */ /* 0x000fea0003800000 */
.L_x_133:
[----:B------:R-:W3:Y:S01]  /*15a20*/  LDL.LU R154, [R1+0xb8] ;  /* 0x0000b800019a7983 */ /* 0x000ee20000300800 */
[----:B-----5:R-:W-:Y:S01]  /*15a30*/  LOP3.LUT R152, R152, 0xff, RZ, 0xc0, !PT ;  /* 0x000000ff98987812 */ /* 0x020fe200078ec0ff */
[----:B------:R-:W-:Y:S01]  /*15a40*/  BSSY B1, `(.L_x_135) ;  /* 0x000000b000017945 */ /* 0x000fe20003800000 */
[----:B------:R-:W-:Y:S02]  /*15a50*/  ISETP.LT.OR P2, PT, R0, 0x5a, !P1 ;  /* 0x0000005a0000780c */ /* 0x000fe40004f41670 */
[----:B------:R-:W-:-:S05]  /*15a60*/  F2FP.F16.E4M3.UNPACK_B R152, R152 ;  /* 0x00000098ff98723e */ /* 0x000fca00020006ff */
[----:B--2---:R-:W-:Y:S01]  /*15a70*/  HADD2.F32 R153, -RZ, R152.H0_H0 ;  /* 0x20000098ff997230 */ /* 0x004fe20000004100 */
[----:B------:R-:W-:-:S04]  /*15a80*/  PRMT R152, RZ, 0x7610, R152 ;  /* 0x00007610ff987816 */ /* 0x000fc80000000098 */
[----:B------:R-:W-:-:S04]  /*15a90*/  FMUL R153, R153, R16 ;  /* 0x0000001099997220 */ /* 0x000fc80000400000 */
[----:B---3--:R-:W-:-:S05]  /*15aa0*/  FFMA R153, R154, R2, R153 ;  /* 0x000000029a997223 */ /* 0x008fca0000000099 */
[----:B------:R-:W-:-:S05]  /*15ab0*/  F2FP.SATFINITE.E4M3.F32.PACK_AB_MERGE_C R153, RZ, R153, RZ ;  /* 0x00000099ff99723e */ /* 0x000fca00048070ff */
[----:B------:R2:W-:Y:S01]  /*15ac0*/  @!P3 STG.E.U8 desc[UR36][R8.64+0x58], R153 ;  /* 0x000058990800b986 */ /* 0x0005e2000c101124 */
[----:B------:R-:W-:Y:S05]  /*15ad0*/  @P2 BRA `(.L_x_136) ;  /* 0x0000000000042947 */ /* 0x000fea0003800000 */
[----:B------:R3:W5:Y:S02]  /*15ae0*/  LDG.E.U8 R152, desc[UR36][R12.64+0x59] ;  /* 0x000059240c987981 */ /* 0x000764000c1e1100 */
.L_x_136:
[----:B------:R-:W-:Y:S05]  /*15af0*/  BSYNC B1 ;  /* 0x0000000000017941 */ /* 0x000fea0003800000 */
.L_x_135:
[----:B------:R-:W4:Y:S01]  /*15b00*/  LDL.LU R154, [R1+0xbc] ;  /* 0x0000bc00019a7983 */ /* 0x000f220000300800 */
[----:B-----5:R-:W-:Y:S01]  /*15b10*/  LOP3.LUT R152, R152, 0xff, RZ, 0xc0, !PT ;  /* 0x000000ff98987812 */ /* 0x020fe200078ec0ff */
[----:B------:R-:W-:Y:S01]  /*15b20*/  BSSY B1, `(.L_x_137) ;  /* 0x000000b000017945 */ /* 0x000fe20003800000 */
[----:B------:R-:W-:Y:S02]  /*15b30*/  ISETP.LT.OR P3, PT, R0, 0x61, !P0 ;  /* 0x000000610000780c */ /* 0x000fe40004761670 */
[----:B------:R-:W-:-:S05]  /*15b40*/  F2FP.F16.E4M3.UNPACK_B R152, R152 ;  /* 0x00000098ff98723e */ /* 0x000fca00020006ff */
[----:B--2---:R-:W-:Y:S01]  /*15b50*/  HADD2.F32 R153, -RZ, R152.H0_H0 ;  /* 0x20000098ff997230 */ /* 0x004fe20000004100 */
[----:B------:R-:W-:-:S04]  /*15b60*/  PRMT R152, RZ, 0x7610, R152 ;  /* 0x00007610ff987816 */ /* 0x000fc80000000098 */
[----:B------:R-:W-:-:S04]  /*15b70*/  FMUL R153, R153, R16 ;  /* 0x0000001099997220 */ /* 0x000fc80000400000 */
[----:B----4-:R-:W-:-:S05]  /*15b80*/  FFMA R153, R154, R2, R153 ;  /* 0x000000029a997223 */ /* 0x010fca0000000099 */
[----:B------:R-:W-:-:S05]  /*15b90*/  F2FP.SATFINITE.E4M3.F32.PACK_AB_MERGE_C R153, RZ, R153, RZ ;  /* 0x00000099ff99723e */ /* 0x000fca00048070ff */
[----:B------:R2:W-:Y:S01]  /*15ba0*/  @!P2 STG.E.U8 desc[UR36][R8.64+0x59], R153 ;  /* 0x000059990800a986 */ /* 0x0005e2000c101124 */
[----:B------:R-:W-:Y:S05]  /*15bb0*/  @P3 BRA `(.L_x_138) ;  /* 0x0000000000043947 */ /* 0x000fea0003800000 */
[----:B------:R4:W5:Y:S02]  /*15bc0*/  LDG.E.U8 R152, desc[UR36][R14.64+0x60] ;  /* 0x000060240e987981 */ /* 0x000964000c1e1100 */
.L_x_138:
[----:B------:R-:W-:Y:S05]  /*15bd0*/  BSYNC B1 ;  /* 0x0000000000017941 */ /* 0x000fea0003800000 */
.L_x_137:
        /* <DEDUP_REMOVED lines=13> */
.L_x_140:
[----:B------:R-:W-:Y:S05]  /*15cb0*/  BSYNC B1 ;  /* 0x0000000000017941 */ /* 0x000fea0003800000 */
.L_x_139:
        /* <DEDUP_REMOVED lines=13> */
.L_x_142:
[----:B------:R-:W-:Y:S05]  /*15d90*/  BSYNC B1 ;  /* 0x0000000000017941 */ /* 0x000fea0003800000 */
.L_x_141:
        /* <DEDUP_REMOVED lines=13> */
.L_x_144:
[----:B------:R-:W-:Y:S05]  /*15e70*/  BSYNC B1 ;  /* 0x0000000000017941 */ /* 0x000fea0003800000 */
.L_x_143:
        /* <DEDUP_REMOVED lines=13> */
.L_x_146:
[----:B------:R-:W-:Y:S05]  /*15f50*/  BSYNC B1 ;  /* 0x0000000000017941 */ /* 0x000fea0003800000 */
.L_x_145:
        /* <DEDUP_REMOVED lines=13> */
.L_x_148:
[----:B------:R-:W-:Y:S05]  /*16030*/  BSYNC B1 ;  /* 0x0000000000017941 */ /* 0x000fea0003800000 */
.L_x_147:
        /* <DEDUP_REMOVED lines=13> */
.L_x_150:
[----:B------:R-:W-:Y:S05]  /*16110*/  BSYNC B1 ;  /* 0x0000000000017941 */ /* 0x000fea0003800000 */
.L_x_149:
        /* <DEDUP_REMOVED lines=13> */
.L_x_152:
[----:B------:R-:W-:Y:S05]  /*161f0*/  BSYNC B1 ;  /* 0x0000000000017941 */ /* 0x000fea0003800000 */
.L_x_151:
        /* <DEDUP_REMOVED lines=13> */
.L_x_154:
[----:B------:R-:W-:Y:S05]  /*162d0*/  BSYNC B1 ;  /* 0x0000000000017941 */ /* 0x000fea0003800000 */
.L_x_153:
        /* <DEDUP_REMOVED lines=13> */
.L_x_156:
[----:B------:R-:W-:Y:S05]  /*163b0*/  BSYNC B1 ;  /* 0x0000000000017941 */ /* 0x000fea0003800000 */
.L_x_155:
        /* <DEDUP_REMOVED lines=13> */
.L_x_158:
[----:B------:R-:W-:Y:S05]  /*16490*/  BSYNC B1 ;  /* 0x0000000000017941 */ /* 0x000fea0003800000 */
.L_x_157:
        /* <DEDUP_REMOVED lines=13> */
.L_x_160:
[----:B------:R-:W-:Y:S05]  /*16570*/  BSYNC B1 ;  /* 0x0000000000017941 */ /* 0x000fea0003800000 */
.L_x_159:
        /* <DEDUP_REMOVED lines=13> */
.L_x_162:
[----:B------:R-:W-:Y:S05]  /*16650*/  BSYNC B1 ;  /* 0x0000000000017941 */ /* 0x000fea0003800000 */
.L_x_161:
        /* <DEDUP_REMOVED lines=13> */
.L_x_164:
[----:B------:R-:W-:Y:S05]  /*16730*/  BSYNC B1 ;  /* 0x0000000000017941 */ /* 0x000fea0003800000 */
.L_x_163:
        /* <DEDUP_REMOVED lines=13> */
.L_x_166:
[----:B------:R-:W-:Y:S05]  /*16810*/  BSYNC B1 ;  /* 0x0000000000017941 */ /* 0x000fea0003800000 */
.L_x_165:
        /* <DEDUP_REMOVED lines=13> */
.L_x_168:
[----:B------:R-:W-:Y:S05]  /*168f0*/  BSYNC B1 ;  /* 0x0000000000017941 */ /* 0x000fea0003800000 */
.L_x_167:
        /* <DEDUP_REMOVED lines=13> */
.L_x_170:
[----:B------:R-:W-:Y:S05]  /*169d0*/  BSYNC B1 ;  /* 0x0000000000017941 */ /* 0x000fea0003800000 */
.L_x_169:
        /* <DEDUP_REMOVED lines=13> */
.L_x_172:
[----:B------:R-:W-:Y:S05]  /*16ab0*/  BSYNC B1 ;  /* 0x0000000000017941 */ /* 0x000fea0003800000 */
.L_x_171:
        /* <DEDUP_REMOVED lines=13> */
.L_x_174:
[----:B------:R-:W-:Y:S05]  /*16b90*/  BSYNC B1 ;  /* 0x0000000000017941 */ /* 0x000fea0003800000 */
.L_x_173:
        /* <DEDUP_REMOVED lines=13> */
.L_x_176:
[----:B------:R-:W-:Y:S05]  /*16c70*/  BSYNC B1 ;  /* 0x0000000000017941 */ /* 0x000fea0003800000 */
.L_x_175:
        /* <DEDUP_REMOVED lines=13> */
.L_x_178:
[----:B------:R-:W-:Y:S05]  /*16d50*/  BSYNC B1 ;  /* 0x0000000000017941 */ /* 0x000fea0003800000 */
.L_x_177:
        /* <DEDUP_REMOVED lines=13> */
.L_x_180:
[----:B------:R-:W-:Y:S05]  /*16e30*/  BSYNC B1 ;  /* 0x0000000000017941 */ /* 0x000fea0003800000 */
.L_x_179:
        /* <DEDUP_REMOVED lines=13> */
.L_x_182:
[----:B------:R-:W-:Y:S05]  /*16f10*/  BSYNC B1 ;  /* 0x0000000000017941 */ /* 0x000fea0003800000 */
.L_x_181:
        /* <DEDUP_REMOVED lines=13> */
.L_x_184:
[----:B------:R-:W-:Y:S05]  /*16ff0*/  BSYNC B1 ;  /* 0x0000000000017941 */ /* 0x000fea0003800000 */
.L_x_183:
        /* <DEDUP_REMOVED lines=13> */
.L_x_186:
[----:B------:R-:W-:Y:S05]  /*170d0*/  BSYNC B1 ;  /* 0x0000000000017941 */ /* 0x000fea0003800000 */
.L_x_185:
        /* <DEDUP_REMOVED lines=13> */
.L_x_188:
[----:B------:R-:W-:Y:S05]  /*171b0*/  BSYNC B1 ;  /* 0x0000000000017941 */ /* 0x000fea0003800000 */
.L_x_187:
        /* <DEDUP_REMOVED lines=13> */
.L_x_190:
[----:B------:R-:W-:Y:S05]  /*17290*/  BSYNC B1 ;  /* 0x0000000000017941 */ /* 0x000fea0003800000 */
.L_x_189:
        /* <DEDUP_REMOVED lines=13> */
.L_x_192:
[----:B------:R-:W-:Y:S05]  /*17370*/  BSYNC B1 ;  /* 0x0000000000017941 */ /* 0x000fea0003800000 */
.L_x_191:
        /* <DEDUP_REMOVED lines=13> */
.L_x_194:
[----:B------:R-:W-:Y:S05]  /*17450*/  BSYNC B1 ;  /* 0x0000000000017941 */ /* 0x000fea0003800000 */
.L_x_193:
        /* <DEDUP_REMOVED lines=13> */
.L_x_196:
[----:B------:R-:W-:Y:S05]  /*17530*/  BSYNC B1 ;  /* 0x0000000000017941 */ /* 0x000fea0003800000 */
.L_x_195:
        /* <DEDUP_REMOVED lines=13> */
.L_x_198:
[----:B------:R-:W-:Y:S05]  /*17610*/  BSYNC B1 ;  /* 0x0000000000017941 */ /* 0x000fea0003800000 */
.L_x_197:
        /* <DEDUP_REMOVED lines=13> */
.L_x_200:
[----:B------:R-:W-:Y:S05]  /*176f0*/  BSYNC B1 ;  /* 0x0000000000017941 */ /* 0x000fea0003800000 */
.L_x_199:
        /* <DEDUP_REMOVED lines=13> */
.L_x_202:
[----:B------:R-:W-:Y:S05]  /*177d0*/  BSYNC B1 ;  /* 0x0000000000017941 */ /* 0x000fea0003800000 */
.L_x_201:
        /* <DEDUP_REMOVED lines=13> */
.L_x_204:
[----:B------:R-:W-:Y:S05]  /*178b0*/  BSYNC B1 ;  /* 0x0000000000017941 */ /* 0x000fea0003800000 */
.L_x_203:
        /* <DEDUP_REMOVED lines=13> */
.L_x_206:
[----:B------:R-:W-:Y:S05]  /*17990*/  BSYNC B1 ;  /* 0x0000000000017941 */ /* 0x000fea0003800000 */
.L_x_205:
        /* <DEDUP_REMOVED lines=13> */
.L_x_208:
[----:B------:R-:W-:Y:S05]  /*17a70*/  BSYNC B1 ;  /* 0x0000000000017941 */ /* 0x000fea0003800000 */
.L_x_207:
        /* <DEDUP_REMOVED lines=13> */
.L_x_210:
[----:B------:R-:W-:Y:S05]  /*17b50*/  BSYNC B1 ;  /* 0x0000000000017941 */ /* 0x000fea0003800000 */
.L_x_209:
        /* <DEDUP_REMOVED lines=13> */
.L_x_212:
[----:B------:R-:W-:Y:S05]  /*17c30*/  BSYNC B1 ;  /* 0x0000000000017941 */ /* 0x000fea0003800000 */
.L_x_211:
        /* <DEDUP_REMOVED lines=13> */
.L_x_214:
[----:B------:R-:W-:Y:S05]  /*17d10*/  BSYNC B1 ;  /* 0x0000000000017941 */ /* 0x000fea0003800000 */
.L_x_213:
        /* <DEDUP_REMOVED lines=13> */
.L_x_216:
[----:B------:R-:W-:Y:S05]  /*17df0*/  BSYNC B1 ;  /* 0x0000000000017941 */ /* 0x000fea0003800000 */
.L_x_215:
        /* <DEDUP_REMOVED lines=13> */
.L_x_218:
[----:B------:R-:W-:Y:S05]  /*17ed0*/  BSYNC B1 ;  /* 0x0000000000017941 */ /* 0x000fea0003800000 */
.L_x_217:
        /* <DEDUP_REMOVED lines=13> */
.L_x_220:
[----:B------:R-:W-:Y:S05]  /*17fb0*/  BSYNC B1 ;  /* 0x0000000000017941 */ /* 0x000fea0003800000 */
.L_x_219:
        /* <DEDUP_REMOVED lines=13> */
.L_x_222:
[----:B------:R-:W-:Y:S05]  /*18090*/  BSYNC B1 ;  /* 0x0000000000017941 */ /* 0x000fea0003800000 */
.L_x_221:
        /* <DEDUP_REMOVED lines=13> */
.L_x_224:
[----:B------:R-:W-:Y:S05]  /*18170*/  BSYNC B1 ;  /* 0x0000000000017941 */ /* 0x000fea0003800000 */
.L_x_223:
        /* <DEDUP_REMOVED lines=13> */
.L_x_226:
[----:B------:R-:W-:Y:S05]  /*18250*/  BSYNC B1 ;  /* 0x0000000000017941 */ /* 0x000fea0003800000 */
.L_x_225:
        /* <DEDUP_REMOVED lines=13> */
.L_x_228:
[----:B------:R-:W-:Y:S05]  /*18330*/  BSYNC B1 ;  /* 0x0000000000017941 */ /* 0x000fea0003800000 */
.L_x_227:
        /* <DEDUP_REMOVED lines=13> */
.L_x_230:
[----:B------:R-:W-:Y:S05]  /*18410*/  BSYNC B1 ;  /* 0x0000000000017941 */ /* 0x000fea0003800000 */
.L_x_229:
        /* <DEDUP_REMOVED lines=13> */
.L_x_232:
[----:B------:R-:W-:Y:S05]  /*184f0*/  BSYNC B1 ;  /* 0x0000000000017941 */ /* 0x000fea0003800000 */
.L_x_231:
        /* <DEDUP_REMOVED lines=13> */
.L_x_234:
[----:B------:R-:W-:Y:S05]  /*185d0*/  BSYNC B1 ;  /* 0x0000000000017941 */ /* 0x000fea0003800000 */
.L_x_233:
        /* <DEDUP_REMOVED lines=13> */
.L_x_236:
[----:B------:R-:W-:Y:S05]  /*186b0*/  BSYNC B1 ;  /* 0x0000000000017941 */ /* 0x000fea0003800000 */
.L_x_235:
        /* <DEDUP_REMOVED lines=13> */
.L_x_238:
[----:B------:R-:W-:Y:S05]  /*18790*/  BSYNC B1 ;  /* 0x0000000000017941 */ /* 0x000fea0003800000 */
.L_x_237:
        /* <DEDUP_REMOVED lines=13> */
.L_x_240:
[----:B------:R-:W-:Y:S05]  /*18870*/  BSYNC B1 ;  /* 0x0000000000017941 */ /* 0x000fea0003800000 */
.L_x_239:
        /* <DEDUP_REMOVED lines=13> */
.L_x_242:
[----:B------:R-:W-:Y:S05]  /*18950*/  BSYNC B1 ;  /* 0x0000000000017941 */ /* 0x000fea0003800000 */
.L_x_241:
        /* <DEDUP_REMOVED lines=13> */
.L_x_244:
[----:B------:R-:W-:Y:S05]  /*18a30*/  BSYNC B1 ;  /* 0x0000000000017941 */ /* 0x000fea0003800000 */
.L_x_243:
        /* <DEDUP_REMOVED lines=13> */
.L_x_246:
[----:B------:R-:W-:Y:S05]  /*18b10*/  BSYNC B1 ;  /* 0x0000000000017941 */ /* 0x000fea0003800000 */
.L_x_245:
        /* <DEDUP_REMOVED lines=13> */
.L_x_248:
[----:B------:R-:W-:Y:S05]  /*18bf0*/  BSYNC B1 ;  /* 0x0000000000017941 */ /* 0x000fea0003800000 */
.L_x_247:
        /* <DEDUP_REMOVED lines=13> */
.L_x_250:
[----:B------:R-:W-:Y:S05]  /*18cd0*/  BSYNC B1 ;  /* 0x0000000000017941 */ /* 0x000fea0003800000 */
.L_x_249:
        /* <DEDUP_REMOVED lines=13> */
.L_x_252:
[----:B------:R-:W-:Y:S05]  /*18db0*/  BSYNC B1 ;  /* 0x0000000000017941 */ /* 0x000fea0003800000 */
.L_x_251:
        /* <DEDUP_REMOVED lines=13> */
.L_x_254:
[----:B------:R-:W-:Y:S05]  /*18e90*/  BSYNC B1 ;  /* 0x0000000000017941 */ /* 0x000fea0003800000 */
.L_x_253:
        /* <DEDUP_REMOVED lines=13> */
.L_x_256:
[----:B------:R-:W-:Y:S05]  /*18f70*/  BSYNC B1 ;  /* 0x0000000000017941 */ /* 0x000fea0003800000 */
.L_x_255:
        /* <DEDUP_REMOVED lines=13> */
.L_x_258:
[----:B------:R-:W-:Y:S05]  /*19050*/  BSYNC B1 ;  /* 0x0000000000017941 */ /* 0x000fea0003800000 */
.L_x_257:
        /* <DEDUP_REMOVED lines=13> */
.L_x_260:
[----:B------:R-:W-:Y:S05]  /*19130*/  BSYNC B1 ;  /* 0x0000000000017941 */ /* 0x000fea0003800000 */
.L_x_259:
        /* <DEDUP_REMOVED lines=13> */
.L_x_262:
[----:B------:R-:W-:Y:S05]  /*19210*/  BSYNC B1 ;  /* 0x0000000000017941 */ /* 0x000fea0003800000 */
.L_x_261:
        /* <DEDUP_REMOVED lines=13> */
.L_x_264:
[----:B------:R-:W-:Y:S05]  /*192f0*/  BSYNC B1 ;  /* 0x0000000000017941 */ /* 0x000fea0003800000 */
.L_x_263:
        /* <DEDUP_REMOVED lines=13> */
.L_x_266:
[----:B------:R-:W-:Y:S05]  /*193d0*/  BSYNC B1 ;  /* 0x0000000000017941 */ /* 0x000fea0003800000 */
.L_x_265:
        /* <DEDUP_REMOVED lines=13> */
.L_x_268:
[----:B------:R-:W-:Y:S05]  /*194b0*/  BSYNC B1 ;  /* 0x0000000000017941 */ /* 0x000fea0003800000 */
.L_x_267:
        /* <DEDUP_REMOVED lines=13> */
.L_x_270:
[----:B------:R-:W-:Y:S05]  /*19590*/  BSYNC B1 ;  /* 0x0000000000017941 */ /* 0x000fea0003800000 */
.L_x_269:
        /* <DEDUP_REMOVED lines=13> */
.L_x_272:
[----:B------:R-:W-:Y:S05]  /*19670*/  BSYNC B1 ;  /* 0x0000000000017941 */ /* 0x000fea0003800000 */
.L_x_271:
        /* <DEDUP_REMOVED lines=13> */
.L_x_274:
[----:B------:R-:W-:Y:S05]  /*19750*/  BSYNC B1 ;  /* 0x0000000000017941 */ /* 0x000fea0003800000 */
.L_x_273:
        /* <DEDUP_REMOVED lines=13> */
.L_x_276:
[----:B------:R-:W-:Y:S05]  /*19830*/  BSYNC B1 ;  /* 0x0000000000017941 */ /* 0x000fea0003800000 */
.L_x_275:
        /* <DEDUP_REMOVED lines=13> */
.L_x_278:
[----:B------:R-:W-:Y:S05]  /*19910*/  BSYNC B1 ;  /* 0x0000000000017941 */ /* 0x000fea0003800000 */
.L_x_277:
        /* <DEDUP_REMOVED lines=13> */
.L_x_280:
[----:B------:R-:W-:Y:S05]  /*199f0*/  BSYNC B1 ;  /* 0x0000000000017941 */ /* 0x000fea0003800000 */
.L_x_279:
        /* <DEDUP_REMOVED lines=13> */
.L_x_282:
[----:B------:R-:W-:Y:S05]  /*19ad0*/  BSYNC B1 ;  /* 0x0000000000017941 */ /* 0x000fea0003800000 */
.L_x_281:
        /* <DEDUP_REMOVED lines=13> */
.L_x_284:
[----:B------:R-:W-:Y:S05]  /*19bb0*/  BSYNC B1 ;  /* 0x0000000000017941 */ /* 0x000fea0003800000 */
.L_x_283:
        /* <DEDUP_REMOVED lines=13> */
.L_x_286:
[----:B------:R-:W-:Y:S05]  /*19c90*/  BSYNC B1 ;  /* 0x0000000000017941 */ /* 0x000fea0003800000 */
.L_x_285:
        /* <DEDUP_REMOVED lines=13> */
.L_x_288:
[----:B------:R-:W-:Y:S05]  /*19d70*/  BSYNC B1 ;  /* 0x0000000000017941 */ /* 0x000fea0003800000 */
.L_x_287:
        /* <DEDUP_REMOVED lines=13> */
.L_x_290:
[----:B------:R-:W-:Y:S05]  /*19e50*/  BSYNC B1 ;  /* 0x0000000000017941 */ /* 0x000fea0003800000 */
.L_x_289:
        /* <DEDUP_REMOVED lines=13> */
.L_x_292:
[----:B------:R-:W-:Y:S05]  /*19f30*/  BSYNC B1 ;  /* 0x0000000000017941 */ /* 0x000fea0003800000 */
.L_x_291:
[----:B--2---:R-:W2:Y:S01]  /*19f40*/  LDL.LU R153, [R1+0x1f4] ;  /* 0x0001f40001997983 */ /* 0x004ea20000300800 */
[----:B-----5:R-:W-:Y:S01]  /*19f50*/  LOP3.LUT R152, R152, 0xff, RZ, 0xc0, !PT ;  /* 0x000000ff98987812 */ /* 0x020fe200078ec0ff */
[----:B------:R-:W-:Y:S01]  /*19f60*/  BSSY B1, `(.L_x_293) ;  /* 0x000000b000017945 */ /* 0x000fe20003800000 */
[----:B------:R-:W-:Y:S02]  /*19f70*/  ISETP.LT.OR P2, PT, R0, 0xf9, !P1 ;  /* 0x000000f90000780c */ /* 0x000fe40004f41670 */
[----:B------:R-:W-:Y:S02]  /*19f80*/  F2FP.F16.E4M3.UNPACK_B R152, R152 ;  /* 0x00000098ff98723e */ /* 0x000fe400020006ff */
[----:B01-34-:R-:W-:-:S03]  /*19f90*/  PRMT R14, RZ, 0x7610, R14 ;  /* 0x00007610ff0e7816 */ /* 0x01bfc6000000000e */
[----:B------:R-:W-:-:S05]  /*19fa0*/  HADD2.F32 R15, -RZ, R152.H0_H0 ;  /* 0x20000098ff0f7230 */ /* 0x000fca0000004100 */
[----:B------:R-:W-:-:S04]  /*19fb0*/  FMUL R15, R15, R16 ;  /* 0x000000100f0f7220 */ /* 0x000fc80000400000 */
[----:B--2---:R-:W-:-:S05]  /*19fc0*/  FFMA R15, R153, R2, R15 ;  /* 0x00000002990f7223 */ /* 0x004fca000000000f */
[----:B------:R-:W-:-:S05]  /*19fd0*/  F2FP.SATFINITE.E4M3.F32.PACK_AB_MERGE_C R15, RZ, R15, RZ ;  /* 0x0000000fff0f723e */ /* 0x000fca00048070ff */
[----:B------:R0:W-:Y:S01]  /*19fe0*/  @!P0 STG.E.U8 desc[UR36][R10.64+0xf9], R15 ;  /* 0x0000f90f0a008986 */ /* 0x0001e2000c101124 */
[----:B------:R-:W-:Y:S05]  /*19ff0*/  @P2 BRA `(.L_x_294) ;  /* 0x0000000000042947 */ /* 0x000fea0003800000 */
[----:B------:R1:W5:Y:S02]  /*1a000*/  LDG.E.U8 R14, desc[UR36][R12.64+0xf8] ;  /* 0x0000f8240c0e7981 */ /* 0x000364000c1e1100 */
.L_x_294:
[----:B------:R-:W-:Y:S05]  /*1a010*/  BSYNC B1 ;  /* 0x0000000000017941 */ /* 0x000fea0003800000 */
.L_x_293:
[----:B0-----:R-:W2:Y:S01]  /*1a020*/  LDL.LU R15, [R1+0x1f8] ;  /* 0x0001f800010f7983 */ /* 0x001ea20000300800 */
[----:B-----5:R-:W-:Y:S01]  /*1a030*/  LOP3.LUT R14, R14, 0xff, RZ, 0xc0, !PT ;  /* 0x000000ff0e0e7812 */ /* 0x020fe200078ec0ff */
[----:B------:R-:W-:Y:S01]  /*1a040*/  BSSY B1, `(.L_x_295) ;  /* 0x000000b000017945 */ /* 0x000fe20003800000 */
[----:B------:R-:W-:Y:S02]  /*1a050*/  ISETP.LT.OR P1, PT, R0, 0xfa, !P1 ;  /* 0x000000fa0000780c */ /* 0x000fe40004f21670 */
[----:B------:R-:W-:Y:S02]  /*1a060*/  F2FP.F16.E4M3.UNPACK_B R14, R14 ;  /* 0x0000000eff0e723e */ /* 0x000fe400020006ff */
[----:B------:R-:W-:-:S03]  /*1a070*/  PRMT R10, RZ, 0x7610, R10 ;  /* 0x00007610ff0a7816 */ /* 0x000fc6000000000a */
[----:B------:R-:W-:-:S05]  /*1a080*/  HADD2.F32 R11, -RZ, R14.H0_H0 ;  /* 0x2000000eff0b7230 */ /* 0x000fca0000004100 */
[----:B------:R-:W-:-:S04]  /*1a090*/  FMUL R11, R11, R16 ;  /* 0x000000100b0b7220 */ /* 0x000fc80000400000 */
[----:B--2---:R-:W-:-:S05]  /*1a0a0*/  FFMA R11, R15, R2, R11 ;  /* 0x000000020f0b7223 */ /* 0x004fca000000000b */
[----:B------:R-:W-:-:S05]  /*1a0b0*/  F2FP.SATFINITE.E4M3.F32.PACK_AB_MERGE_C R11, RZ, R11, RZ ;  /* 0x0000000bff0b723e */ /* 0x000fca00048070ff */
[----:B------:R0:W-:Y:S01]  /*1a0c0*/  @!P2 STG.E.U8 desc[UR36][R8.64+0xf8], R11 ;  /* 0x0000f80b0800a986 */ /* 0x0001e2000c101124 */
[----:B------:R-:W-:Y:S05]  /*1a0d0*/  @P1 BRA `(.L_x_296) ;  /* 0x0000000000041947 */ /* 0x000fea0003800000 */
[----:B------:R2:W5:Y:S02]  /*1a0e0*/  LDG.E.U8 R10, desc[UR36][R12.64+0xf9] ;  /* 0x0000f9240c0a7981 */ /* 0x000564000c1e1100 */
.L_x_296:
[----:B------:R-:W-:Y:S05]  /*1a0f0*/  BSYNC B1 ;  /* 0x0000000000017941 */ /* 0x000fea0003800000 */
.L_x_295:
[----:B------:R-:W3:Y:S01]  /*1a100*/  LDL.LU R14, [R1+0x1fc] ;  /* 0x0001fc00010e7983 */ /* 0x000ee20000300800 */
[----:B-----5:R-:W-:Y:S01]  /*1a110*/  LOP3.LUT R10, R10, 0xff, RZ, 0xc0, !PT ;  /* 0x000000ff0a0a7812 */ /* 0x020fe200078ec0ff */
[----:B------:R-:W-:Y:S01]  /*1a120*/  BSSY B1, `(.L_x_297) ;  /* 0x0000013000017945 */ /* 0x000fe20003800000 */
[----:B------:R-:W-:Y:S02]  /*1a130*/  IADD3 R15, P0, R17, 0x80, RZ ;  /* 0x00000080110f7810 */ /* 0x000fe40007f1e0ff */
[----:B------:R-:W-:-:S03]  /*1a140*/  F2FP.F16.E4M3.UNPACK_B R10, R10 ;  /* 0x0000000aff0a723e */ /* 0x000fc600020006ff */
[----:B------:R-:W-:Y:S01]  /*1a150*/  IMAD.X R153, RZ, RZ, UR9, P0 ;  /* 0x00000009ff997e24 */ /* 0x000fe200080e06ff */
[----:B------:R-:W-:Y:S01]  /*1a160*/  ISETP.GE.AND P0, PT, R3, 0x81, PT ;  /* 0x000000810300780c */ /* 0x000fe20003f06270 */
[----:B0-----:R-:W-:Y:S02]  /*1a170*/  HADD2.F32 R11, -RZ, R10.H0_H0 ;  /* 0x2000000aff0b7230 */ /* 0x001fe40000004100 */
[----:B-12---:R-:W-:Y:S01]  /*1a180*/  IMAD R12, R153, R18, RZ ;  /* 0x00000012990c7224 */ /* 0x006fe200078e02ff */
[----:B------:R-:W-:Y:S02]  /*1a190*/  ISETP.LT.OR P3, PT, R0, 0x1, !P0 ;  /* 0x000000010000780c */ /* 0x000fe40004761670 */
[----:B------:R-:W-:Y:S01]  /*1a1a0*/  FMUL R13, R11, R16 ;  /* 0x000000100b0d7220 */ /* 0x000fe20000400000 */
[----:B------:R-:W-:-:S04]  /*1a1b0*/  IMAD.WIDE.U32 R10, R15, R18, R22 ;  /* 0x000000120f0a7225 */ /* 0x000fc800078e0016 */
[----:B------:R-:W-:Y:S01]  /*1a1c0*/  IMAD R12, R15, R19, R12 ;  /* 0x000000130f0c7224 */ /* 0x000fe200078e020c */
[----:B------:R-:W-:-:S04]  /*1a1d0*/  IADD3 R10, P2, R10, R20, RZ ;  /* 0x000000140a0a7210 */ /* 0x000fc80007f5e0ff */
[--C-:B------:R-:W-:Y:S02]  /*1a1e0*/  IADD3.X R11, R21, R11, R12.reuse, P2, !PT ;  /* 0x0000000b150b7210 */ /* 0x100fe400017fe40c */
[----:B------:R-:W-:Y:S01]  /*1a1f0*/  PRMT R12, RZ, 0x7610, R12 ;  /* 0x00007610ff0c7816 */ /* 0x000fe2000000000c */
[----:B---3--:R-:W-:-:S05]  /*1a200*/  FFMA R13, R14, R2, R13 ;  /* 0x000000020e0d7223 */ /* 0x008fca000000000d */
[----:B------:R-:W-:-:S05]  /*1a210*/  F2FP.SATFINITE.E4M3.F32.PACK_AB_MERGE_C R13, RZ, R13, RZ ;  /* 0x0000000dff0d723e */ /* 0x000fca00048070ff */
[----:B------:R0:W-:Y:S01]  /*1a220*/  @!P1 STG.E.U8 desc[UR36][R8.64+0xf9], R13 ;  /* 0x0000f90d08009986 */ /* 0x0001e2000c101124 */
[----:B------:R-:W-:Y:S05]  /*1a230*/  @P3 BRA `(.L_x_298) ;  /* 0x0000000000043947 */ /* 0x000fea0003800000 */
[----:B------:R1:W5:Y:S02]  /*1a240*/  LDG.E.U8 R12, desc[UR36][R10.64] ;  /* 0x000000240a0c7981 */ /* 0x000364000c1e1100 */
.L_x_298:
[----:B------:R-:W-:Y:S05]  /*1a250*/  BSYNC B1 ;  /* 0x0000000000017941 */ /* 0x000fea0003800000 */
.L_x_297:
[----:B-----5:R-:W-:Y:S01]  /*1a260*/  LOP3.LUT R12, R12, 0xff, RZ, 0xc0, !PT ;  /* 0x000000ff0c0c7812 */ /* 0x020fe200078ec0ff */
[----:B------:R-:W-:Y:S01]  /*1a270*/  BSSY B1, `(.L_x_299) ;  /* 0x000000b000017945 */ /* 0x000fe20003800000 */
[----:B------:R-:W-:Y:S02]  /*1a280*/  ISETP.LT.OR P4, PT, R0, 0x2, !P0 ;  /* 0x000000020000780c */ /* 0x000fe40004781670 */
[----:B------:R-:W-:Y:S02]  /*1a290*/  F2FP.F16.E4M3.UNPACK_B R12, R12 ;  /* 0x0000000cff0c723e */ /* 0x000fe400020006ff */
[----:B0-----:R-:W-:-:S03]  /*1a2a0*/  PRMT R8, RZ, 0x7610, R8 ;  /* 0x00007610ff087816 */ /* 0x001fc60000000008 */
[----:B------:R-:W-:-:S05]  /*1a2b0*/  HADD2.F32 R9, -RZ, R12.H0_H0 ;  /* 0x2000000cff097230 */ /* 0x000fca0000004100 */
[----:B------:R-:W-:-:S04]  /*1a2c0*/  FMUL R9, R9, R16 ;  /* 0x0000001009097220 */ /* 0x000fc80000400000 */
[----:B------:R-:W-:-:S05]  /*1a2d0*/  FFMA R9, R24, R2, R9 ;  /* 0x0000000218097223 */ /* 0x000fca0000000009 */
[----:B------:R-:W-:-:S05]  /*1a2e0*/  F2FP.SATFINITE.E4M3.F32.PACK_AB_MERGE_C R9, RZ, R9, RZ ;  /* 0x00000009ff09723e */ /* 0x000fca00048070ff */
[----:B------:R0:W-:Y:S01]  /*1a2f0*/  @!P3 STG.E.U8 desc[UR36][R6.64], R9 ;  /* 0x000000090600b986 */ /* 0x0001e2000c101124 */
[----:B------:R-:W-:Y:S05]  /*1a300*/  @P4 BRA `(.L_x_300) ;  /* 0x0000000000044947 */ /* 0x000fea0003800000 */
[----:B------:R2:W5:Y:S02]  /*1a310*/  LDG.E.U8 R8, desc[UR36][R10.64+0x1] ;  /* 0x000001240a087981 */ /* 0x000564000c1e1100 */
.L_x_300:
[----:B------:R-:W-:Y:S05]  /*1a320*/  BSYNC B1 ;  /* 0x0000000000017941 */ /* 0x000fea0003800000 */
.L_x_299:
[----:B-----5:R-:W-:Y:S01]  /*1a330*/  LOP3.LUT R8, R8, 0xff, RZ, 0xc0, !PT ;  /* 0x000000ff08087812 */ /* 0x020fe200078ec0ff */
[----:B------:R-:W-:Y:S01]  /*1a340*/  BSSY B1, `(.L_x_301) ;  /* 0x0000013000017945 */ /* 0x000fe20003800000 */
[----:B------:R-:W-:Y:S02]  /*1a350*/  IADD3 R17, P1, R17, 0x88, RZ ;  /* 0x0000008811117810 */ /* 0x000fe40007f3e0ff */
[----:B------:R-:W-:-:S03]  /*1a360*/  F2FP.F16.E4M3.UNPACK_B R8, R8 ;  /* 0x00000008ff08723e */ /* 0x000fc600020006ff */
[----:B------:R-:W-:Y:S01]  /*1a370*/  IMAD.X R13, RZ, RZ, UR9, P1 ;  /* 0x00000009ff0d7e24 */ /* 0x000fe200088e06ff */
[----:B------:R-:W-:Y:S01]  /*1a380*/  ISETP.GE.AND P1, PT, R3, 0x89, PT ;  /* 0x000000890300780c */ /* 0x000fe20003f26270 */
[----:B0-----:R-:W-:Y:S01]  /*1a390*/  HADD2.F32 R9, -RZ, R8.H0_H0 ;  /* 0x20000008ff097230 */ /* 0x001fe20000004100 */
[----:B------:R-:W-:Y:S01]  /*1a3a0*/  PRMT R3, RZ, 0x7610, R3 ;  /* 0x00007610ff037816 */ /* 0x000fe20000000003 */
[-C--:B------:R-:W-:Y:S01]  /*1a3b0*/  IMAD R12, R13, R18.reuse, RZ ;  /* 0x000000120d0c7224 */ /* 0x080fe200078e02ff */
[----:B------:R-:W-:Y:S01]  /*1a3c0*/  ISETP.LT.OR P3, PT, R0, 0x1, !P1 ;  /* 0x000000010000780c */ /* 0x000fe20004f61670 */
[----:B------:R-:W-:-:S04]  /*1a3d0*/  IMAD.WIDE.U32 R22, R17, R18, R22 ;  /* 0x0000001211167225 */ /* 0x000fc800078e0016 */
[----:B------:R-:W-:Y:S01]  /*1a3e0*/  FMUL R8, R9, R16 ;  /* 0x0000001009087220 */ /* 0x000fe20000400000 */
[----:B------:R-:W-:-:S03]  /*1a3f0*/  IMAD R12, R17, R19, R12 ;  /* 0x00000013110c7224 */ /* 0x000fc600078e020c */
[----:B------:R-:W-:-:S01]  /*1a400*/  FFMA R8, R25, R2, R8 ;  /* 0x0000000219087223 */ /* 0x000fc20000000008 */
[----:B------:R-:W-:-:S04]  /*1a410*/  IADD3 R20, P2, R22, R20, RZ ;  /* 0x0000001416147210 */ /* 0x000fc80007f5e0ff */
[----:B------:R-:W-:Y:S02]  /*1a420*/  F2FP.SATFINITE.E4M3.F32.PACK_AB_MERGE_C R9, RZ, R8, RZ ;  /* 0x00000008ff09723e */ /* 0x000fe400048070ff */
[----:B------:R-:W-:-:S03]  /*1a430*/  IADD3.X R21, R21, R23, R12, P2, !PT ;  /* 0x0000001715157210 */ /* 0x000fc600017fe40c */
[----:B------:R0:W-:Y:S01]  /*1a440*/  @!P4 STG.E.U8 desc[UR36][R6.64+0x1], R9 ;  /* 0x000001090600c986 */ /* 0x0001e2000c101124 */
[----:B------:R-:W-:Y:S05]  /*1a450*/  @P3 BRA `(.L_x_302) ;  /* 0x0000000000043947 */ /* 0x000fea0003800000 */
[----:B------:R3:W5:Y:S02]  /*1a460*/  LDG.E.U8 R3, desc[UR36][R20.64] ;  /* 0x0000002414037981 */ /* 0x000764000c1e1100 */
.L_x_302:
[----:B------:R-:W-:Y:S05]  /*1a470*/  BSYNC B1 ;  /* 0x0000000000017941 */ /* 0x000fea0003800000 */
.L_x_301:
[----:B-----5:R-:W-:Y:S01]  /*1a480*/  LOP3.LUT R3, R3, 0xff, RZ, 0xc0, !PT ;  /* 0x000000ff03037812 */ /* 0x020fe200078ec0ff */
[----:B------:R-:W-:Y:S01]  /*1a490*/  BSSY B1, `(.L_x_303) ;  /* 0x000000b000017945 */ /* 0x000fe20003800000 */
[----:B------:R-:W-:Y:S02]  /*1a4a0*/  ISETP.LT.OR P2, PT, R0, 0x2, !P1 ;  /* 0x000000020000780c */ /* 0x000fe40004f41670 */
[----:B------:R-:W-:-:S05]  /*1a4b0*/  F2FP.F16.E4M3.UNPACK_B R3, R3 ;  /* 0x00000003ff03723e */ /* 0x000fca00020006ff */
[----:B------:R-:W-:-:S05]  /*1a4c0*/  HADD2.F32 R3, -RZ, R3.H0_H0 ;  /* 0x20000003ff037230 */ /* 0x000fca0000004100 */
[----:B------:R-:W-:-:S04]  /*1a4d0*/  FMUL R3, R3, R16 ;  /* 0x0000001003037220 */ /* 0x000fc80000400000 */
[----:B------:R-:W-:-:S05]  /*1a4e0*/  FFMA R3, R26, R2, R3 ;  /* 0x000000021a037223 */ /* 0x000fca0000000003 */
[----:B0-----:R-:W-:Y:S02]  /*1a4f0*/  F2FP.SATFINITE.E4M3.F32.PACK_AB_MERGE_C R9, RZ, R3, RZ ;  /* 0x00000003ff09723e */ /* 0x001fe400048070ff */
[----:B------:R-:W-:-:S03]  /*1a500*/  PRMT R3, RZ, 0x7610, R3 ;  /* 0x00007610ff037816 */ /* 0x000fc60000000003 */
[----:B------:R0:W-:Y:S01]  /*1a510*/  @!P3 STG.E.U8 desc[UR36][R4.64], R9 ;  /* 0x000000090400b986 */ /* 0x0001e2000c101124 */
[----:B------:R-:W-:Y:S05]  /*1a520*/  @P2 BRA `(.L_x_304) ;  /* 0x0000000000042947 */ /* 0x000fea0003800000 */
[----:B------:R4:W5:Y:S02]  /*1a530*/  LDG.E.U8 R3, desc[UR36][R20.64+0x1] ;  /* 0x0000012414037981 */ /* 0x000964000c1e1100 */
.L_x_304:
[----:B------:R-:W-:Y:S05]  /*1a540*/  BSYNC B1 ;  /* 0x0000000000017941 */ /* 0x000fea0003800000 */
.L_x_303:
[----:B-----5:R-:W-:Y:S01]  /*1a550*/  LOP3.LUT R3, R3, 0xff, RZ, 0xc0, !PT ;  /* 0x000000ff03037812 */ /* 0x020fe200078ec0ff */
[----:B------:R-:W-:Y:S01]  /*1a560*/  BSSY B1, `(.L_x_305) ;  /* 0x000000b000017945 */ /* 0x000fe20003800000 */
[----:B------:R-:W-:Y:S02]  /*1a570*/  ISETP.LT.OR P3, PT, R0, 0x9, !P0 ;  /* 0x000000090000780c */ /* 0x000fe40004761670 */
[----:B------:R-:W-:-:S05]  /*1a580*/  F2FP.F16.E4M3.UNPACK_B R3, R3 ;  /* 0x00000003ff03723e */ /* 0x000fca00020006ff */
[----:B------:R-:W-:-:S05]  /*1a590*/  HADD2.F32 R3, -RZ, R3.H0_H0 ;  /* 0x20000003ff037230 */ /* 0x000fca0000004100 */
[----:B------:R-:W-:Y:S01]  /*1a5a0*/  FMUL R8, R3, R16 ;  /* 0x0000001003087220 */ /* 0x000fe20000400000 */
[----:B------:R-:W-:-:S03]  /*1a5b0*/  PRMT R3, RZ, 0x7610, R3 ;  /* 0x00007610ff037816 */ /* 0x000fc60000000003 */
[----:B------:R-:W-:-:S05]  /*1a5c0*/  FFMA R8, R27, R2, R8 ;  /* 0x000000021b087223 */ /* 0x000fca0000000008 */
[----:B0-----:R-:W-:-:S05]  /*1a5d0*/  F2FP.SATFINITE.E4M3.F32.PACK_AB_MERGE_C R9, RZ, R8, RZ ;  /* 0x00000008ff09723e */ /* 0x001fca00048070ff */
[----:B------:R0:W-:Y:S01]  /*1a5e0*/  @!P2 STG.E.U8 desc[UR36][R4.64+0x1], R9 ;  /* 0x000001090400a986 */ /* 0x0001e2000c101124 */
[----:B------:R-:W-:Y:S05]  /*1a5f0*/  @P3 BRA `(.L_x_306) ;  /* 0x0000000000043947 */ /* 0x000fea0003800000 */
[----:B------:R0:W5:Y:S02]  /*1a600*/  LDG.E.U8 R3, desc[UR36][R10.64+0x8] ;  /* 0x000008240a037981 */ /* 0x000164000c1e1100 */
.L_x_306:
[----:B------:R-:W-:Y:S05]  /*1a610*/  BSYNC B1 ;  /* 0x0000000000017941 */ /* 0x000fea0003800000 */
.L_x_305:
        /* <DEDUP_REMOVED lines=12> */
.L_x_308:
[----:B------:R-:W-:Y:S05]  /*1a6e0*/  BSYNC B1 ;  /* 0x0000000000017941 */ /* 0x000fea0003800000 */
.L_x_307:
        /* <DEDUP_REMOVED lines=12> */
.L_x_310:
[----:B------:R-:W-:Y:S05]  /*1a7b0*/  BSYNC B1 ;  /* 0x0000000000017941 */ /* 0x000fea0003800000 */
.L_x_309:
        /* <DEDUP_REMOVED lines=12> */
.L_x_312:
[----:B------:R-:W-:Y:S05]  /*1a880*/  BSYNC B1 ;  /* 0x0000000000017941 */ /* 0x000fea0003800000 */
.L_x_311:
        /* <DEDUP_REMOVED lines=12> */
.L_x_314:
[----:B------:R-:W-:Y:S05]  /*1a950*/  BSYNC B1 ;  /* 0x0000000000017941 */ /* 0x000fea0003800000 */
.L_x_313:
        /* <DEDUP_REMOVED lines=12> */
.L_x_316:
[----:B------:R-:W-:Y:S05]  /*1aa20*/  BSYNC B1 ;  /* 0x0000000000017941 */ /* 0x000fea0003800000 */
.L_x_315:
        /* <DEDUP_REMOVED lines=12> */
.L_x_318:
[----:B------:R-:W-:Y:S05]  /*1aaf0*/  BSYNC B1 ;  /* 0x0000000000017941 */ /* 0x000fea0003800000 */
.L_x_317:
        /* <DEDUP_REMOVED lines=12> */
.L_x_320:
[----:B------:R-:W-:Y:S05]  /*1abc0*/  BSYNC B1 ;  /* 0x0000000000017941 */ /* 0x000fea0003800000 */
.L_x_319:
        /* <DEDUP_REMOVED lines=12> */
.L_x_322:
[----:B------:R-:W-:Y:S05]  /*1ac90*/  BSYNC B1 ;  /* 0x0000000000017941 */ /* 0x000fea0003800000 */
.L_x_321:
        /* <DEDUP_REMOVED lines=12> */
.L_x_324:
[----:B------:R-:W-:Y:S05]  /*1ad60*/  BSYNC B1 ;  /* 0x0000000000017941 */ /* 0x000fea0003800000 */
.L_x_323:
        /* <DEDUP_REMOVED lines=12> */
.L_x_326:
[----:B------:R-:W-:Y:S05]  /*1ae30*/  BSYNC B1 ;  /* 0x0000000000017941 */ /* 0x000fea0003800000 */
.L_x_325:
        /* <DEDUP_REMOVED lines=12> */
.L_x_328:
[----:B------:R-:W-:Y:S05]  /*1af00*/  BSYNC B1 ;  /* 0x0000000000017941 */ /* 0x000fea0003800000 */
.L_x_327:
        /* <DEDUP_REMOVED lines=12> */
.L_x_330:
[----:B------:R-:W-:Y:S05]  /*1afd0*/  BSYNC B1 ;  /* 0x0000000000017941 */ /* 0x000fea0003800000 */
.L_x_329:
        /* <DEDUP_REMOVED lines=12> */
.L_x_332:
[----:B------:R-:W-:Y:S05]  /*1b0a0*/  BSYNC B1 ;  /* 0x0000000000017941 */ /* 0x000fea0003800000 */
.L_x_331:
        /* <DEDUP_REMOVED lines=12> */
.L_x_334:
[----:B------:R-:W-:Y:S05]  /*1b170*/  BSYNC B1 ;  /* 0x0000000000017941 */ /* 0x000fea0003800000 */
.L_x_333:
        /* <DEDUP_REMOVED lines=12> */
.L_x_336:
[----:B------:R-:W-:Y:S05]  /*1b240*/  BSYNC B1 ;  /* 0x0000000000017941 */ /* 0x000fea0003800000 */
.L_x_335:
        /* <DEDUP_REMOVED lines=12> */
.L_x_338:
[----:B------:R-:W-:Y:S05]  /*1b310*/  BSYNC B1 ;  /* 0x0000000000017941 */ /* 0x000fea0003800000 */
.L_x_337:
        /* <DEDUP_REMOVED lines=12> */
.L_x_340:
[----:B------:R-:W-:Y:S05]  /*1b3e0*/  BSYNC B1 ;  /* 0x0000000000017941 */ /* 0x000fea0003800000 */
.L_x_339:
        /* <DEDUP_REMOVED lines=12> */
.L_x_342:
[----:B------:R-:W-:Y:S05]  /*1b4b0*/  BSYNC B1 ;  /* 0x0000000000017941 */ /* 0x000fea0003800000 */
.L_x_341:
        /* <DEDUP_REMOVED lines=12> */
.L_x_344:
[----:B------:R-:W-:Y:S05]  /*1b580*/  BSYNC B1 ;  /* 0x0000000000017941 */ /* 0x000fea0003800000 */
.L_x_343:
        /* <DEDUP_REMOVED lines=12> */
.L_x_346:
[----:B------:R-:W-:Y:S05]  /*1b650*/  BSYNC B1 ;  /* 0x0000000000017941 */ /* 0x000fea0003800000 */
.L_x_345:
        /* <DEDUP_REMOVED lines=12> */
.L_x_348:
[----:B------:R-:W-:Y:S05]  /*1b720*/  BSYNC B1 ;  /* 0x0000000000017941 */ /* 0x000fea0003800000 */
.L_x_347:
        /* <DEDUP_REMOVED lines=12> */
.L_x_350:
[----:B------:R-:W-:Y:S05]  /*1b7f0*/  BSYNC B1 ;  /* 0x0000000000017941 */ /* 0x000fea0003800000 */
.L_x_349:
        /* <DEDUP_REMOVED lines=12> */
.L_x_352:
[----:B------:R-:W-:Y:S05]  /*1b8c0*/  BSYNC B1 ;  /* 0x0000000000017941 */ /* 0x000fea0003800000 */
.L_x_351:
        /* <DEDUP_REMOVED lines=12> */
.L_x_354:
[----:B------:R-:W-:Y:S05]  /*1b990*/  BSYNC B1 ;  /* 0x0000000000017941 */ /* 0x000fea0003800000 */
.L_x_353:
        /* <DEDUP_REMOVED lines=12> */
.L_x_356:
[----:B------:R-:W-:Y:S05]  /*1ba60*/  BSYNC B1 ;  /* 0x0000000000017941 */ /* 0x000fea0003800000 */
.L_x_355:
        /* <DEDUP_REMOVED lines=12> */
.L_x_358:
[----:B------:R-:W-:Y:S05]  /*1bb30*/  BSYNC B1 ;  /* 0x0000000000017941 */ /* 0x000fea0003800000 */
.L_x_357:
        /* <DEDUP_REMOVED lines=12> */
.L_x_360:
[----:B------:R-:W-:Y:S05]  /*1bc00*/  BSYNC B1 ;  /* 0x0000000000017941 */ /* 0x000fea0003800000 */
.L_x_359:
        /* <DEDUP_REMOVED lines=12> */
.L_x_362:
[----:B------:R-:W-:Y:S05]  /*1bcd0*/  BSYNC B1 ;  /* 0x0000000000017941 */ /* 0x000fea0003800000 */
.L_x_361:
        /* <DEDUP_REMOVED lines=12> */
.L_x_364:
[----:B------:R-:W-:Y:S05]  /*1bda0*/  BSYNC B1 ;  /* 0x0000000000017941 */ /* 0x000fea0003800000 */
.L_x_363:
        /* <DEDUP_REMOVED lines=12> */
.L_x_366:
[----:B------:R-:W-:Y:S05]  /*1be70*/  BSYNC B1 ;  /* 0x0000000000017941 */ /* 0x000fea0003800000 */
.L_x_365:
        /* <DEDUP_REMOVED lines=12> */
.L_x_368:
[----:B------:R-:W-:Y:S05]  /*1bf40*/  BSYNC B1 ;  /* 0x0000000000017941 */ /* 0x000fea0003800000 */
.L_x_367:
        /* <DEDUP_REMOVED lines=12> */
.L_x_370:
[----:B------:R-:W-:Y:S05]  /*1c010*/  BSYNC B1 ;  /* 0x0000000000017941 */ /* 0x000fea0003800000 */
.L_x_369:
        /* <DEDUP_REMOVED lines=12> */
.L_x_372:
[----:B------:R-:W-:Y:S05]  /*1c0e0*/  BSYNC B1 ;  /* 0x0000000000017941 */ /* 0x000fea0003800000 */
.L_x_371:
        /* <DEDUP_REMOVED lines=12> */
.L_x_374:
[----:B------:R-:W-:Y:S05]  /*1c1b0*/  BSYNC B1 ;  /* 0x0000000000017941 */ /* 0x000fea0003800000 */
.L_x_373:
        /* <DEDUP_REMOVED lines=12> */
.L_x_376:
[----:B------:R-:W-:Y:S05]  /*1c280*/  BSYNC B1 ;  /* 0x0000000000017941 */ /* 0x000fea0003800000 */
.L_x_375:
        /* <DEDUP_REMOVED lines=12> */
.L_x_378:
[----:B------:R-:W-:Y:S05]  /*1c350*/  BSYNC B1 ;  /* 0x0000000000017941 */ /* 0x000fea0003800000 */
.L_x_377:
        /* <DEDUP_REMOVED lines=12> */
.L_x_380:
[----:B------:R-:W-:Y:S05]  /*1c420*/  BSYNC B1 ;  /* 0x0000000000017941 */ /* 0x000fea0003800000 */
.L_x_379:
        /* <DEDUP_REMOVED lines=12> */
.L_x_382:
[----:B------:R-:W-:Y:S05]  /*1c4f0*/  BSYNC B1 ;  /* 0x0000000000017941 */ /* 0x000fea0003800000 */
.L_x_381:
        /* <DEDUP_REMOVED lines=12> */
.L_x_384:
[----:B------:R-:W-:Y:S05]  /*1c5c0*/  BSYNC B1 ;  /* 0x0000000000017941 */ /* 0x000fea0003800000 */
.L_x_383:
        /* <DEDUP_REMOVED lines=12> */
.L_x_386:
[----:B------:R-:W-:Y:S05]  /*1c690*/  BSYNC B1 ;  /* 0x0000000000017941 */ /* 0x000fea0003800000 */
.L_x_385:
        /* <DEDUP_REMOVED lines=12> */
.L_x_388:
[----:B------:R-:W-:Y:S05]  /*1c760*/  BSYNC B1 ;  /* 0x0000000000017941 */ /* 0x000fea0003800000 */
.L_x_387:
        /* <DEDUP_REMOVED lines=12> */
.L_x_390:
[----:B------:R-:W-:Y:S05]  /*1c830*/  BSYNC B1 ;  /* 0x0000000000017941 */ /* 0x000fea0003800000 */
.L_x_389:
        /* <DEDUP_REMOVED lines=12> */
.L_x_392:
[----:B------:R-:W-:Y:S05]  /*1c900*/  BSYNC B1 ;  /* 0x0000000000017941 */ /* 0x000fea0003800000 */
.L_x_391:
        /* <DEDUP_REMOVED lines=12> */
.L_x_394:
[----:B------:R-:W-:Y:S05]  /*1c9d0*/  BSYNC B1 ;  /* 0x0000000000017941 */ /* 0x000fea0003800000 */
.L_x_393:
        /* <DEDUP_REMOVED lines=12> */
.L_x_396:
[----:B------:R-:W-:Y:S05]  /*1caa0*/  BSYNC B1 ;  /* 0x0000000000017941 */ /* 0x000fea0003800000 */
.L_x_395:
        /* <DEDUP_REMOVED lines=12> */
.L_x_398:
[----:B------:R-:W-:Y:S05]  /*1cb70*/  BSYNC B1 ;  /* 0x0000000000017941 */ /* 0x000fea0003800000 */
.L_x_397:
        /* <DEDUP_REMOVED lines=12> */
.L_x_400:
[----:B------:R-:W-:Y:S05]  /*1cc40*/  BSYNC B1 ;  /* 0x0000000000017941 */ /* 0x000fea0003800000 */
.L_x_399:
        /* <DEDUP_REMOVED lines=12> */
.L_x_402:
[----:B------:R-:W-:Y:S05]  /*1cd10*/  BSYNC B1 ;  /* 0x0000000000017941 */ /* 0x000fea0003800000 */
.L_x_401:
        /* <DEDUP_REMOVED lines=12> */
.L_x_404:
[----:B------:R-:W-:Y:S05]  /*1cde0*/  BSYNC B1 ;  /* 0x0000000000017941 */ /* 0x000fea0003800000 */
.L_x_403:
        /* <DEDUP_REMOVED lines=12> */
.L_x_406:
[----:B------:R-:W-:Y:S05]  /*1ceb0*/  BSYNC B1 ;  /* 0x0000000000017941 */ /* 0x000fea0003800000 */
.L_x_405:
        /* <DEDUP_REMOVED lines=12> */
.L_x_408:
[----:B------:R-:W-:Y:S05]  /*1cf80*/  BSYNC B1 ;  /* 0x0000000000017941 */ /* 0x000fea0003800000 */
.L_x_407:
        /* <DEDUP_REMOVED lines=12> */
.L_x_410:
[----:B------:R-:W-:Y:S05]  /*1d050*/  BSYNC B1 ;  /* 0x0000000000017941 */ /* 0x000fea0003800000 */
.L_x_409:
        /* <DEDUP_REMOVED lines=12> */
.L_x_412:
[----:B------:R-:W-:Y:S05]  /*1d120*/  BSYNC B1 ;  /* 0x0000000000017941 */ /* 0x000fea0003800000 */
.L_x_411:
        /* <DEDUP_REMOVED lines=12> */
.L_x_414:
[----:B------:R-:W-:Y:S05]  /*1d1f0*/  BSYNC B1 ;  /* 0x0000000000017941 */ /* 0x000fea0003800000 */
.L_x_413:
        /* <DEDUP_REMOVED lines=12> */
.L_x_416:
[----:B------:R-:W-:Y:S05]  /*1d2c0*/  BSYNC B1 ;  /* 0x0000000000017941 */ /* 0x000fea0003800000 */
.L_x_415:
        /* <DEDUP_REMOVED lines=12> */
.L_x_418:
[----:B------:R-:W-:Y:S05]  /*1d390*/  BSYNC B1 ;  /* 0x0000000000017941 */ /* 0x000fea0003800000 */
.L_x_417:
        /* <DEDUP_REMOVED lines=12> */
.L_x_420:
[----:B------:R-:W-:Y:S05]  /*1d460*/  BSYNC B1 ;  /* 0x0000000000017941 */ /* 0x000fea0003800000 */
.L_x_419:
        /* <DEDUP_REMOVED lines=12> */
.L_x_422:
[----:B------:R-:W-:Y:S05]  /*1d530*/  BSYNC B1 ;  /* 0x0000000000017941 */ /* 0x000fea0003800000 */
.L_x_421:
        /* <DEDUP_REMOVED lines=12> */
.L_x_424:
[----:B------:R-:W-:Y:S05]  /*1d600*/  BSYNC B1 ;  /* 0x0000000000017941 */ /* 0x000fea0003800000 */
.L_x_423:
        /* <DEDUP_REMOVED lines=12> */
.L_x_426:
[----:B------:R-:W-:Y:S05]  /*1d6d0*/  BSYNC B1 ;  /* 0x0000000000017941 */ /* 0x000fea0003800000 */
.L_x_425:
        /* <DEDUP_REMOVED lines=12> */
.L_x_428:
[----:B------:R-:W-:Y:S05]  /*1d7a0*/  BSYNC B1 ;  /* 0x0000000000017941 */ /* 0x000fea0003800000 */
.L_x_427:
        /* <DEDUP_REMOVED lines=12> */
.L_x_430:
[----:B------:R-:W-:Y:S05]  /*1d870*/  BSYNC B1 ;  /* 0x0000000000017941 */ /* 0x000fea0003800000 */
.L_x_429:
        /* <DEDUP_REMOVED lines=12> */
.L_x_432:
[----:B------:R-:W-:Y:S05]  /*1d940*/  BSYNC B1 ;  /* 0x0000000000017941 */ /* 0x000fea0003800000 */
.L_x_431:
        /* <DEDUP_REMOVED lines=12> */
.L_x_434:
[----:B------:R-:W-:Y:S05]  /*1da10*/  BSYNC B1 ;  /* 0x0000000000017941 */ /* 0x000fea0003800000 */
.L_x_433:
        /* <DEDUP_REMOVED lines=12> */
.L_x_436:
[----:B------:R-:W-:Y:S05]  /*1dae0*/  BSYNC B1 ;  /* 0x0000000000017941 */ /* 0x000fea0003800000 */
.L_x_435:
        /* <DEDUP_REMOVED lines=12> */
.L_x_438:
[----:B------:R-:W-:Y:S05]  /*1dbb0*/  BSYNC B1 ;  /* 0x0000000000017941 */ /* 0x000fea0003800000 */
.L_x_437:
        /* <DEDUP_REMOVED lines=12> */
.L_x_440:
[----:B------:R-:W-:Y:S05]  /*1dc80*/  BSYNC B1 ;  /* 0x0000000000017941 */ /* 0x000fea0003800000 */
.L_x_439:
        /* <DEDUP_REMOVED lines=12> */
.L_x_442:
[----:B------:R-:W-:Y:S05]  /*1dd50*/  BSYNC B1 ;  /* 0x0000000000017941 */ /* 0x000fea0003800000 */
.L_x_441:
        /* <DEDUP_REMOVED lines=12> */
.L_x_444:
[----:B------:R-:W-:Y:S05]  /*1de20*/  BSYNC B1 ;  /* 0x0000000000017941 */ /* 0x000fea0003800000 */
.L_x_443:
        /* <DEDUP_REMOVED lines=12> */
.L_x_446:
[----:B------:R-:W-:Y:S05]  /*1def0*/  BSYNC B1 ;  /* 0x0000000000017941 */ /* 0x000fea0003800000 */
.L_x_445:
        /* <DEDUP_REMOVED lines=12> */
.L_x_448:
[----:B------:R-:W-:Y:S05]  /*1dfc0*/  BSYNC B1 ;  /* 0x0000000000017941 */ /* 0x000fea0003800000 */
.L_x_447:
        /* <DEDUP_REMOVED lines=12> */
.L_x_450:
[----:B------:R-:W-:Y:S05]  /*1e090*/  BSYNC B1 ;  /* 0x0000000000017941 */ /* 0x000fea0003800000 */
.L_x_449:
        /* <DEDUP_REMOVED lines=12> */
.L_x_452:
[----:B------:R-:W-:Y:S05]  /*1e160*/  BSYNC B1 ;  /* 0x0000000000017941 */ /* 0x000fea0003800000 */
.L_x_451:
        /* <DEDUP_REMOVED lines=12> */
.L_x_454:
[----:B------:R-:W-:Y:S05]  /*1e230*/  BSYNC B1 ;  /* 0x0000000000017941 */ /* 0x000fea0003800000 */
.L_x_453:
        /* <DEDUP_REMOVED lines=12> */
.L_x_456:
[----:B------:R-:W-:Y:S05]  /*1e300*/  BSYNC B1 ;  /* 0x0000000000017941 */ /* 0x000fea0003800000 */
.L_x_455:
        /* <DEDUP_REMOVED lines=12> */
.L_x_458:
[----:B------:R-:W-:Y:S05]  /*1e3d0*/  BSYNC B1 ;  /* 0x0000000000017941 */ /* 0x000fea0003800000 */
.L_x_457:
        /* <DEDUP_REMOVED lines=12> */
.L_x_460:
[----:B------:R-:W-:Y:S05]  /*1e4a0*/  BSYNC B1 ;  /* 0x0000000000017941 */ /* 0x000fea0003800000 */
.L_x_459:
        /* <DEDUP_REMOVED lines=12> */
.L_x_462:
[----:B------:R-:W-:Y:S05]  /*1e570*/  BSYNC B1 ;  /* 0x0000000000017941 */ /* 0x000fea0003800000 */
.L_x_461:
        /* <DEDUP_REMOVED lines=12> */
.L_x_464:
[----:B------:R-:W-:Y:S05]  /*1e640*/  BSYNC B1 ;  /* 0x0000000000017941 */ /* 0x000fea0003800000 */
.L_x_463:
        /* <DEDUP_REMOVED lines=12> */
.L_x_466:
[----:B------:R-:W-:Y:S05]  /*1e710*/  BSYNC B1 ;  /* 0x0000000000017941 */ /* 0x000fea0003800000 */
.L_x_465:
        /* <DEDUP_REMOVED lines=12> */
.L_x_468:
[----:B------:R-:W-:Y:S05]  /*1e7e0*/  BSYNC B1 ;  /* 0x0000000000017941 */ /* 0x000fea0003800000 */
.L_x_467:
        /* <DEDUP_REMOVED lines=12> */
.L_x_470:
[----:B------:R-:W-:Y:S05]  /*1e8b0*/  BSYNC B1 ;  /* 0x0000000000017941 */ /* 0x000fea0003800000 */
.L_x_469:
        /* <DEDUP_REMOVED lines=12> */
.L_x_472:
[----:B------:R-:W-:Y:S05]  /*1e980*/  BSYNC B1 ;  /* 0x0000000000017941 */ /* 0x000fea0003800000 */
.L_x_471:
        /* <DEDUP_REMOVED lines=12> */
.L_x_474:
[----:B------:R-:W-:Y:S05]  /*1ea50*/  BSYNC B1 ;  /* 0x0000000000017941 */ /* 0x000fea0003800000 */
.L_x_473:
        /* <DEDUP_REMOVED lines=12> */
.L_x_476:
[----:B------:R-:W-:Y:S05]  /*1eb20*/  BSYNC B1 ;  /* 0x0000000000017941 */ /* 0x000fea0003800000 */
.L_x_475:
        /* <DEDUP_REMOVED lines=12> */
.L_x_478:
[----:B------:R-:W-:Y:S05]  /*1ebf0*/  BSYNC B1 ;  /* 0x0000000000017941 */ /* 0x000fea0003800000 */
.L_x_477:
        /* <DEDUP_REMOVED lines=12> */
.L_x_480:
[----:B------:R-:W-:Y:S05]  /*1ecc0*/  BSYNC B1 ;  /* 0x0000000000017941 */ /* 0x000fea0003800000 */
.L_x_479:
        /* <DEDUP_REMOVED lines=12> */
.L_x_482:
[----:B------:R-:W-:Y:S05]  /*1ed90*/  BSYNC B1 ;  /* 0x0000000000017941 */ /* 0x000fea0003800000 */
.L_x_481:
        /* <DEDUP_REMOVED lines=12> */
.L_x_484:
[----:B------:R-:W-:Y:S05]  /*1ee60*/  BSYNC B1 ;  /* 0x0000000000017941 */ /* 0x000fea0003800000 */
.L_x_483:
        /* <DEDUP_REMOVED lines=12> */
.L_x_486:
[----:B------:R-:W-:Y:S05]  /*1ef30*/  BSYNC B1 ;  /* 0x0000000000017941 */ /* 0x000fea0003800000 */
.L_x_485:
        /* <DEDUP_REMOVED lines=12> */
.L_x_488:
[----:B------:R-:W-:Y:S05]  /*1f000*/  BSYNC B1 ;  /* 0x0000000000017941 */ /* 0x000fea0003800000 */
.L_x_487:
        /* <DEDUP_REMOVED lines=12> */
.L_x_490:
[----:B------:R-:W-:Y:S05]  /*1f0d0*/  BSYNC B1 ;  /* 0x0000000000017941 */ /* 0x000fea0003800000 */
.L_x_489:
        /* <DEDUP_REMOVED lines=12> */
.L_x_492:
[----:B------:R-:W-:Y:S05]  /*1f1a0*/  BSYNC B1 ;  /* 0x0000000000017941 */ /* 0x000fea0003800000 */
.L_x_491:
        /* <DEDUP_REMOVED lines=12> */
.L_x_494:
[----:B------:R-:W-:Y:S05]  /*1f270*/  BSYNC B1 ;  /* 0x0000000000017941 */ /* 0x000fea0003800000 */
.L_x_493:
        /* <DEDUP_REMOVED lines=12> */
.L_x_496:
[----:B------:R-:W-:Y:S05]  /*1f340*/  BSYNC B1 ;  /* 0x0000000000017941 */ /* 0x000fea0003800000 */
.L_x_495:
        /* <DEDUP_REMOVED lines=12> */
.L_x_498:
[----:B------:R-:W-:Y:S05]  /*1f410*/  BSYNC B1 ;  /* 0x0000000000017941 */ /* 0x000fea0003800000 */
.L_x_497:
        /* <DEDUP_REMOVED lines=12> */
.L_x_500:
[----:B------:R-:W-:Y:S05]  /*1f4e0*/  BSYNC B1 ;  /* 0x0000000000017941 */ /* 0x000fea0003800000 */
.L_x_499:
        /* <DEDUP_REMOVED lines=12> */
.L_x_502:
[----:B------:R-:W-:Y:S05]  /*1f5b0*/  BSYNC B1 ;  /* 0x0000000000017941 */ /* 0x000fea0003800000 */
.L_x_501:
        /* <DEDUP_REMOVED lines=12> */
.L_x_504:
[----:B------:R-:W-:Y:S05]  /*1f680*/  BSYNC B1 ;  /* 0x0000000000017941 */ /* 0x000fea0003800000 */
.L_x_503:
        /* <DEDUP_REMOVED lines=12> */
.L_x_506:
[----:B------:R-:W-:Y:S05]  /*1f750*/  BSYNC B1 ;  /* 0x0000000000017941 */ /* 0x000fea0003800000 */
.L_x_505:
        /* <DEDUP_REMOVED lines=12> */
.L_x_508:
[----:B------:R-:W-:Y:S05]  /*1f820*/  BSYNC B1 ;  /* 0x0000000000017941 */ /* 0x000fea0003800000 */
.L_x_507:
        /* <DEDUP_REMOVED lines=12> */
.L_x_510:
[----:B------:R-:W-:Y:S05]  /*1f8f0*/  BSYNC B1 ;  /* 0x0000000000017941 */ /* 0x000fea0003800000 */
.L_x_509:
        /* <DEDUP_REMOVED lines=12> */
.L_x_512:
[----:B------:R-:W-:Y:S05]  /*1f9c0*/  BSYNC B1 ;  /* 0x0000000000017941 */ /* 0x000fea0003800000 */
.L_x_511:
        /* <DEDUP_REMOVED lines=12> */
.L_x_514:
[----:B------:R-:W-:Y:S05]  /*1fa90*/  BSYNC B1 ;  /* 0x0000000000017941 */ /* 0x000fea0003800000 */
.L_x_513:
        /* <DEDUP_REMOVED lines=12> */
.L_x_516:
[----:B------:R-:W-:Y:S05]  /*1fb60*/  BSYNC B1 ;  /* 0x0000000000017941 */ /* 0x000fea0003800000 */
.L_x_515:
        /* <DEDUP_REMOVED lines=12> */
.L_x_518:
[----:B------:R-:W-:Y:S05]  /*1fc30*/  BSYNC B1 ;  /* 0x0000000000017941 */ /* 0x000fea0003800000 */
.L_x_517:
        /* <DEDUP_REMOVED lines=12> */
.L_x_520:
[----:B------:R-:W-:Y:S05]  /*1fd00*/  BSYNC B1 ;  /* 0x0000000000017941 */ /* 0x000fea0003800000 */
.L_x_519:
        /* <DEDUP_REMOVED lines=12> */
.L_x_522:
[----:B------:R-:W-:Y:S05]  /*1fdd0*/  BSYNC B1 ;  /* 0x0000000000017941 */ /* 0x000fea0003800000 */
.L_x_521:
        /* <DEDUP_REMOVED lines=12> */
.L_x_524:
[----:B------:R-:W-:Y:S05]  /*1fea0*/  BSYNC B1 ;  /* 0x0000000000017941 */ /* 0x000fea0003800000 */
.L_x_523:
        /* <DEDUP_REMOVED lines=12> */
.L_x_526:
[----:B------:R-:W-:Y:S05]  /*1ff70*/  BSYNC B1 ;  /* 0x0000000000017941 */ /* 0x000fea0003800000 */
.L_x_525:
        /* <DEDUP_REMOVED lines=12> */
.L_x_528:
[----:B------:R-:W-:Y:S05]  /*20040*/  BSYNC B1 ;  /* 0x0000000000017941 */ /* 0x000fea0003800000 */
.L_x_527:
        /* <DEDUP_REMOVED lines=12> */
.L_x_530:
[----:B------:R-:W-:Y:S05]  /*20110*/  BSYNC B1 ;  /* 0x0000000000017941 */ /* 0x000fea0003800000 */
.L_x_529:
        /* <DEDUP_REMOVED lines=12> */
.L_x_532:
[----:B------:R-:W-:Y:S05]  /*201e0*/  BSYNC B1 ;  /* 0x0000000000017941 */ /* 0x000fea0003800000 */
.L_x_531:
        /* <DEDUP_REMOVED lines=12> */
.L_x_534:
[----:B------:R-:W-:Y:S05]  /*202b0*/  BSYNC B1 ;  /* 0x0000000000017941 */ /* 0x000fea0003800000 */
.L_x_533:
        /* <DEDUP_REMOVED lines=12> */
.L_x_536:
[----:B------:R-:W-:Y:S05]  /*20380*/  BSYNC B1 ;  /* 0x0000000000017941 */ /* 0x000fea0003800000 */
.L_x_535:
        /* <DEDUP_REMOVED lines=12> */
.L_x_538:
[----:B------:R-:W-:Y:S05]  /*20450*/  BSYNC B1 ;  /* 0x0000000000017941 */ /* 0x000fea0003800000 */
.L_x_537:
        /* <DEDUP_REMOVED lines=12> */
.L_x_540:
[----:B------:R-:W-:Y:S05]  /*20520*/  BSYNC B1 ;  /* 0x0000000000017941 */ /* 0x000fea0003800000 */
.L_x_539:
        /* <DEDUP_REMOVED lines=12> */
.L_x_542:
[----:B------:R-:W-:Y:S05]  /*205f0*/  BSYNC B1 ;  /* 0x0000000000017941 */ /* 0x000fea0003800000 */
.L_x_541:
        /* <DEDUP_REMOVED lines=12> */
.L_x_544:
[----:B------:R-:W-:Y:S05]  /*206c0*/  BSYNC B1 ;  /* 0x0000000000017941 */ /* 0x000fea0003800000 */
.L_x_543:
        /* <DEDUP_REMOVED lines=12> */
.L_x_546:
[----:B------:R-:W-:Y:S05]  /*20790*/  BSYNC B1 ;  /* 0x0000000000017941 */ /* 0x000fea0003800000 */
.L_x_545:
        /* <DEDUP_REMOVED lines=12> */
.L_x_548:
[----:B------:R-:W-:Y:S05]  /*20860*/  BSYNC B1 ;  /* 0x0000000000017941 */ /* 0x000fea0003800000 */
.L_x_547:
        /* <DEDUP_REMOVED lines=12> */
.L_x_550:
[----:B------:R-:W-:Y:S05]  /*20930*/  BSYNC B1 ;  /* 0x0000000000017941 */ /* 0x000fea0003800000 */
.L_x_549:
[----:B-----5:R-:W-:Y:S01]  /*20940*/  LOP3.LUT R3, R3, 0xff, RZ, 0xc0, !PT ;  /* 0x000000ff03037812 */ /* 0x020fe200078ec0ff */
[----:B------:R-:W-:Y:S01]  /*20950*/  BSSY B1, `(.L_x_551) ;  /* 0x000000b000017945 */ /* 0x000fe20003800000 */
[----:B------:R-:W-:Y:S02]  /*20960*/  ISETP.LT.OR P1, PT, R0, 0xfa, !P1 ;  /* 0x000000fa0000780c */ /* 0x000fe40004f21670 */
[----:B------:R-:W-:Y:S02]  /*20970*/  F2FP.F16.E4M3.UNPACK_B R3, R3 ;  /* 0x00000003ff03723e */ /* 0x000fe400020006ff */
[----:B------:R-:W-:-:S03]  /*20980*/  PRMT R0, RZ, 0x7610, R0 ;  /* 0x00007610ff007816 */ /* 0x000fc60000000000 */
[----:B------:R-:W-:-:S05]  /*20990*/  HADD2.F32 R3, -RZ, R3.H0_H0 ;  /* 0x20000003ff037230 */ /* 0x000fca0000004100 */
[----:B------:R-:W-:-:S04]  /*209a0*/  FMUL R3, R3, R16 ;  /* 0x0000001003037220 */ /* 0x000fc80000400000 */
[----:B------:R-:W-:-:S05]  /*209b0*/  FFMA R3, R150, R2, R3 ;  /* 0x0000000296037223 */ /* 0x000fca0000000003 */
[----:B------:R-:W-:-:S05]  /*209c0*/  F2FP.SATFINITE.E4M3.F32.PACK_AB_MERGE_C R3, RZ, R3, RZ ;  /* 0x00000003ff03723e */ /* 0x000fca00048070ff */
[----:B------:R0:W-:Y:S01]  /*209d0*/  @!P2 STG.E.U8 desc[UR36][R4.64+0xf8], R3 ;  /* 0x0000f8030400a986 */ /* 0x0001e2000c101124 */
[----:B------:R-:W-:Y:S05]  /*209e0*/  @P1 BRA `(.L_x_552) ;  /* 0x0000000000041947 */ /* 0x000fea0003800000 */
[----:B------:R0:W5:Y:S02]  /*209f0*/  LDG.E.U8 R0, desc[UR36][R20.64+0xf9] ;  /* 0x0000f92414007981 */ /* 0x000164000c1e1100 */
.L_x_552:
[----:B------:R-:W-:Y:S05]  /*20a00*/  BSYNC B1 ;  /* 0x0000000000017941 */ /* 0x000fea0003800000 */
.L_x_551:
[----:B------:R-:W-:Y:S05]  /*20a10*/  @P1 BRA `(.L_x_553) ;  /* 0x0000004800301947 */ /* 0x000fea0003800000 */
[----:B-----5:R-:W-:-:S04]  /*20a20*/  LOP3.LUT R0, R0, 0xff, RZ, 0xc0, !PT ;  /* 0x000000ff00007812 */ /* 0x020fc800078ec0ff */
[----:B------:R-:W-:-:S05]  /*20a30*/  F2FP.F16.E4M3.UNPACK_B R0, R0 ;  /* 0x00000000ff00723e */ /* 0x000fca00020006ff */
[----:B0-----:R-:W-:-:S05]  /*20a40*/  HADD2.F32 R3, -RZ, R0.H0_H0 ;  /* 0x20000000ff037230 */ /* 0x001fca0000004100 */
[----:B------:R-:W-:-:S04]  /*20a50*/  FMUL R0, R3, R16 ;  /* 0x0000001003007220 */ /* 0x000fc80000400000 */
[----:B------:R-:W-:-:S05]  /*20a60*/  FFMA R0, R151, R2, R0 ;  /* 0x0000000297007223 */ /* 0x000fca0000000000 */
[----:B------:R-:W-:-:S05]  /*20a70*/  F2FP.SATFINITE.E4M3.F32.PACK_AB_MERGE_C R3, RZ, R0, RZ ;  /* 0x00000000ff03723e */ /* 0x000fca00048070ff */
[----:B------:R0:W-:Y:S01]  /*20a80*/  STG.E.U8 desc[UR36][R4.64+0xf9], R3 ;  /* 0x0000f90304007986 */ /* 0x0001e2000c101124 */
[----:B------:R-:W-:Y:S05]  /*20a90*/  BRA `(.L_x_553) ;  /* 0x0000004800107947 */ /* 0x000fea0003800000 */
.L_x_40:
[----:B------:R-:W2:Y:S04]  /*20aa0*/  LDL.LU R12, [R1] ;  /* 0x00000000010c7983 */ /* 0x000ea80000300800 */
[----:B------:R-:W3:Y:S04]  /*20ab0*/  LDL.LU R14, [R1+0x10] ;  /* 0x00001000010e7983 */ /* 0x000ee80000300800 */
[----:B------:R-:W4:Y:S04]  /*20ac0*/  LDL.LU R13, [R1+0x14] ;  /* 0x00001400010d7983 */ /* 0x000f280000300800 */
[----:B------:R-:W5:Y:S04]  /*20ad0*/  LDL.LU R15, [R1+0x58] ;  /* 0x00005800010f7983 */ /* 0x000f680000300800 */
        /* <DEDUP_REMOVED lines=69> */
[----:B------:R-:W5:Y:S01]  /*20f30*/  LDL.LU R172, [R1+0x1a8] ;  /* 0x0001a80001ac7983 */ /* 0x000f620000300800 */
[----:B------:R-:W-:-:S03]  /*20f40*/  ISETP.GE.AND P3, PT, R3, 0x1, PT ;  /* 0x000000010300780c */ /* 0x000fc60003f66270 */
[----:B------:R-:W5:Y:S04]  /*20f50*/  LDL.LU R171, [R1+0x1ac] ;  /* 0x0001ac0001ab7983 */ /* 0x000f680000300800 */
[----:B------:R-:W5:Y:S04]  /*20f60*/  LDL.LU R170, [R1+0x1b0] ;  /* 0x0001b00001aa7983 */ /* 0x000f680000300800 */
[----:B------:R-:W5:Y:S04]  /*20f70*/  LDL.LU R169, [R1+0x1b4] ;  /* 0x0001b40001a97983 */ /* 0x000f680000300800 */
[----:B------:R-:W5:Y:S01]  /*20f80*/  LDL.LU R168, [R1+0x1b8] ;  /* 0x0001b80001a87983 */ /* 0x000f620000300800 */
[----:B------:R-:W-:-:S03]  /*20f90*/  ISETP.LT.OR P0, PT, R0, 0x1, !P3 ;  /* 0x000000010000780c */ /* 0x000fc60005f01670 */
[----:B------:R-:W5:Y:S04]  /*20fa0*/  LDL.LU R167, [R1+0x1bc] ;  /* 0x0001bc0001a77983 */ /* 0x000f680000300800 */
[----:B------:R-:W5:Y:S04]  /*20fb0*/  LDL.LU R166, [R1+0x1c0] ;  /* 0x0001c00001a67983 */ /* 0x000f680000300800 */
[----:B------:R-:W5:Y:S01]  /*20fc0*/  LDL.LU R165, [R1+0x1c4] ;  /* 0x0001c40001a57983 */ /* 0x000f620000300800 */
[----:B--2---:R-:W-:-:S03]  /*20fd0*/  FMUL R12, R12, R2 ;  /* 0x000000020c0c7220 */ /* 0x004fc60000400000 */
[----:B------:R-:W2:Y:S04]  /*20fe0*/  LDL.LU R164, [R1+0x1c8] ;  /* 0x0001c80001a47983 */ /* 0x000ea80000300800 */
[----:B------:R-:W2:Y:S04]  /*20ff0*/  LDL.LU R163, [R1+0x1cc] ;  /* 0x0001cc0001a37983 */ /* 0x000ea80000300800 */
[----:B------:R-:W2:Y:S04]  /*21000*/  LDL.LU R162, [R1+0x1d0] ;  /* 0x0001d00001a27983 */ /* 0x000ea80000300800 */
[----:B------:R-:W2:Y:S04]  /*21010*/  LDL.LU R161, [R1+0x1d4] ;  /* 0x0001d40001a17983 */ /* 0x000ea80000300800 */
[----:B------:R-:W2:Y:S01]  /*21020*/  LDL.LU R160, [R1+0x1d8] ;  /* 0x0001d80001a07983 */ /* 0x000ea20000300800 */
[----:B------:R-:W-:-:S03]  /*21030*/  F2FP.SATFINITE.E4M3.F32.PACK_AB_MERGE_C R12, RZ, R12, RZ ;  /* 0x0000000cff0c723e */ /* 0x000fc600048070ff */
        /* <DEDUP_REMOVED lines=9> */
[----:B------:R0:W-:Y:S04]  /*210d0*/  @!P0 STG.E.U8 desc[UR36][R10.64], R12 ;  /* 0x0000000c0a008986 */ /* 0x0001e8000c101124 */
[----:B0-----:R-:W3:Y:S01]  /*210e0*/  LDL.LU R12, [R1+0x4] ;  /* 0x00000400010c7983 */ /* 0x001ee20000300800 */
[----:B------:R-:W-:Y:S01]  /*210f0*/  ISETP.LT.OR P0, PT, R0, 0x2, !P3 ;  /* 0x000000020000780c */ /* 0x000fe20005f01670 */
[----:B---3--:R-:W-:-:S05]  /*21100*/  FMUL R12, R12, R2 ;  /* 0x000000020c0c7220 */ /* 0x008fca0000400000 */
[----:B------:R-:W-:-:S07]  /*21110*/  F2FP.SATFINITE.E4M3.F32.PACK_AB_MERGE_C R12, RZ, R12, RZ ;  /* 0x0000000cff0c723e */ /* 0x000fce00048070ff */
[----:B------:R0:W-:Y:S04]  /*21120*/  @!P0 STG.E.U8 desc[UR36][R10.64+0x1], R12 ;  /* 0x0000010c0a008986 */ /* 0x0001e8000c101124 */
[----:B0-----:R-:W3:Y:S01]  /*21130*/  LDL.LU R12, [R1+0x8] ;  /* 0x00000800010c7983 */ /* 0x001ee20000300800 */
[----:B------:R-:W-:-:S04]  /*21140*/  ISETP.GE.AND P2, PT, R3, 0x9, PT ;  /* 0x000000090300780c */ /* 0x000fc80003f46270 */
[----:B------:R-:W-:Y:S01]  /*21150*/  ISETP.LT.OR P0, PT, R0, 0x1, !P2 ;  /* 0x000000010000780c */ /* 0x000fe20005701670 */
[----:B---3--:R-:W-:-:S05]  /*21160*/  FMUL R12, R12, R2 ;  /* 0x000000020c0c7220 */ /* 0x008fca0000400000 */
[----:B------:R-:W-:-:S07]  /*21170*/  F2FP.SATFINITE.E4M3.F32.PACK_AB_MERGE_C R12, RZ, R12, RZ ;  /* 0x0000000cff0c723e */ /* 0x000fce00048070ff */
[----:B------:R0:W-:Y:S04]  /*21180*/  @!P0 STG.E.U8 desc[UR36][R8.64], R12 ;  /* 0x0000000c08008986 */ /* 0x0001e8000c101124 */
[----:B0-----:R-:W3:Y:S01]  /*21190*/  LDL.LU R12, [R1+0xc] ;  /* 0x00000c00010c7983 */ /* 0x001ee20000300800 */
[C---:B------:R-:W-:Y:S02]  /*211a0*/  ISETP.LT.OR P0, PT, R0.reuse, 0x2, !P2 ;  /* 0x000000020000780c */ /* 0x040fe40005701670 */
[----:B------:R-:W-:Y:S01]  /*211b0*/  ISETP.LT.OR P1, PT, R0, 0xa, !P3 ;  /* 0x0000000a0000780c */ /* 0x000fe20005f21670 */
[-C--:B------:R-:W-:Y:S01]  /*211c0*/  FMUL R14, R14, R2.reuse ;  /* 0x000000020e0e7220 */ /* 0x080fe20000400000 */
[----:B----4-:R-:W-:-:S04]  /*211d0*/  FMUL R13, R13, R2 ;  /* 0x000000020d0d7220 */ /* 0x010fc80000400000 */
[----:B------:R-:W-:Y:S02]  /*211e0*/  F2FP.SATFINITE.E4M3.F32.PACK_AB_MERGE_C R14, RZ, R14, RZ ;  /* 0x0000000eff0e723e */ /* 0x000fe400048070ff */
[----:B------:R-:W-:Y:S01]  /*211f0*/  F2FP.SATFINITE.E4M3.F32.PACK_AB_MERGE_C R13, RZ, R13, RZ ;  /* 0x0000000dff0d723e */ /* 0x000fe200048070ff */
[----:B---3--:R-:W-:-:S05]  /*21200*/  FMUL R12, R12, R2 ;  /* 0x000000020c0c7220 */ /* 0x008fca0000400000 */
[----:B------:R-:W-:-:S05]  /*21210*/  F2FP.SATFINITE.E4M3.F32.PACK_AB_MERGE_C R12, RZ, R12, RZ ;  /* 0x0000000cff0c723e */ /* 0x000fca00048070ff */
[----:B------:R0:W-:Y:S01]  /*21220*/  @!P0 STG.E.U8 desc[UR36][R8.64+0x1], R12 ;  /* 0x0000010c08008986 */ /* 0x0001e2000c101124 */
[----:B------:R-:W-:-:S03]  /*21230*/  ISETP.LT.OR P0, PT, R0, 0x9, !P3 ;  /* 0x000000090000780c */ /* 0x000fc60005f01670 */
[----:B0-----:R-:W3:Y:S01]  /*21240*/  LDL.LU R12, [R1+0x18] ;  /* 0x00001800010c7983 */ /* 0x001ee20000300800 */
[----:B------:R-:W-:-:S09]  /*21250*/  ISETP.LT.OR P4, PT, R0, 0x9, !P2 ;  /* 0x000000090000780c */ /* 0x000fd20005781670 */
[----:B------:R0:W-:Y:S04]  /*21260*/  @!P0 STG.E.U8 desc[UR36][R10.64+0x8], R14 ;  /* 0x0000080e0a008986 */ /* 0x0001e8000c101124 */
[----:B------:R1:W-:Y:S04]  /*21270*/  @!P1 STG.E.U8 desc[UR36][R10.64+0x9], R13 ;  /* 0x0000090d0a009986 */ /* 0x0003e8000c101124 */
[----:B0-----:R-:W4:Y:S04]  /*21280*/  LDL.LU R14, [R1+0x1c] ;  /* 0x00001c00010e7983 */ /* 0x001f280000300800 */
[----:B-1----:R-:W5:Y:S01]  /*21290*/  LDL.LU R13, [R1+0x20] ;  /* 0x00002000010d7983 */ /* 0x002f620000300800 */
[----:B------:R-:W-:-:S02]  /*212a0*/  ISETP.LT.OR P0, PT, R0, 0xa, !P2 ;  /* 0x0000000a0000780c */ /* 0x000fc40005701670 */
[----:B------:R-:W-:Y:S01]  /*212b0*/  ISETP.LT.OR P1, PT, R0, 0x11, !P3 ;  /* 0x000000110000780c */ /* 0x000fe20005f21670 */
[----:B---3--:R-:W-:-:S05]  /*212c0*/  FMUL R12, R12, R2 ;  /* 0x000000020c0c7220 */ /* 0x008fca0000400000 */
[----:B------:R-:W-:-:S05]  /*212d0*/  F2FP.SATFINITE.E4M3.F32.PACK_AB_MERGE_C R12, RZ, R12, RZ ;  /* 0x0000000cff0c723e */ /* 0x000fca00048070ff */
[----:B------:R0:W-:Y:S01]  /*212e0*/  @!P4 STG.E.U8 desc[UR36][R8.64+0x8], R12 ;  /* 0x0000080c0800c986 */ /* 0x0001e2000c101124 */
[-C--:B----4-:R-:W-:Y:S01]  /*212f0*/  FMUL R14, R14, R2.reuse ;  /* 0x000000020e0e7220 */ /* 0x090fe20000400000 */
[----:B-----5:R-:W-:Y:S02]  /*21300*/  FMUL R13, R13, R2 ;  /* 0x000000020d0d7220 */ /* 0x020fe40000400000 */
[----:B0-----:R-:W3:Y:S02]  /*21310*/  LDL.LU R12, [R1+0x24] ;  /* 0x00002400010c7983 */ /* 0x001ee40000300800 */
[----:B------:R-:W-:Y:S02]  /*21320*/  F2FP.SATFINITE.E4M3.F32.PACK_AB_MERGE_C R14, RZ, R14, RZ ;  /* 0x0000000eff0e723e */ /* 0x000fe400048070ff */
[----:B------:R-:W-:-:S03]  /*21330*/  F2FP.SATFINITE.E4M3.F32.PACK_AB_MERGE_C R13, RZ, R13, RZ ;  /* 0x0000000dff0d723e */ /* 0x000fc600048070ff */
[----:B------:R0:W-:Y:S04]  /*21340*/  @!P0 STG.E.U8 desc[UR36][R8.64+0x9], R14 ;  /* 0x0000090e08008986 */ /* 0x0001e8000c101124 */
[----:B------:R1:W-:Y:S04]  /*21350*/  @!P1 STG.E.U8 desc[UR36][R10.64+0x10], R13 ;  /* 0x0000100d0a009986 */ /* 0x0003e8000c101124 */
[----:B0-----:R-:W4:Y:S04]  /*21360*/  LDL.LU R14, [R1+0x28] ;  /* 0x00002800010e7983 */ /* 0x001f280000300800 */
[----:B-1----:R-:W5:Y:S01]  /*21370*/  LDL.LU R13, [R1+0x2c] ;  /* 0x00002c00010d7983 */ /* 0x002f620000300800 */
[----:B------:R-:W-:-:S02]  /*21380*/  ISETP.LT.OR P4, PT, R0, 0x12, !P3 ;  /* 0x000000120000780c */ /* 0x000fc40005f81670 */
[C---:B------:R-:W-:Y:S02]  /*21390*/  ISETP.LT.OR P0, PT, R0.reuse, 0x11, !P2 ;  /* 0x000000110000780c */ /* 0x040fe40005701670 */
        /* <DEDUP_REMOVED lines=48> */
[-C--:B-----5:R-:W-:Y:S01]  /*216a0*/  FMUL R13, R13, R2.reuse ;  /* 0x000000020d0d7220 */ /* 0x0a0fe20000400000 */
[----:B----4-:R-:W-:-:S04]  /*216b0*/  FMUL R12, R14, R2 ;  /* 0x000000020e0c7220 */ /* 0x010fc80000400000 */
[----:B------:R-:W-:Y:S02]  /*216c0*/  F2FP.SATFINITE.E4M3.F32.PACK_AB_MERGE_C R14, RZ, R13, RZ ;  /* 0x0000000dff0e723e */ /* 0x000fe400048070ff */
[----:B------:R-:W-:Y:S02]  /*216d0*/  F2FP.SATFINITE.E4M3.F32.PACK_AB_MERGE_C R13, RZ, R12, RZ ;  /* 0x0000000cff0d723e */ /* 0x000fe400048070ff */
[----:B------:R-:W3:Y:S04]  /*216e0*/  LDL.LU R12, [R1+0x54] ;  /* 0x00005400010c7983 */ /* 0x000ee80000300800 */
[----:B------:R0:W-:Y:S04]  /*216f0*/  @!P0 STG.E.U8 desc[UR36][R8.64+0x21], R14 ;  /* 0x0000210e08008986 */ /* 0x0001e8000c101124 */
[----:B0-----:R-:W4:Y:S01]  /*21700*/  LDL.LU R14, [R1+0x5c] ;  /* 0x00005c00010e7983 */ /* 0x001f220000300800 */
[----:B------:R-:W-:-:S02]  /*21710*/  ISETP.LT.OR P1, PT, R0, 0x29, !P3 ;  /* 0x000000290000780c */ /* 0x000fc40005f21670 */
[C---:B------:R-:W-:Y:S02]  /*21720*/  ISETP.LT.OR P0, PT, R0.reuse, 0x2a, !P3 ;  /* 0x0000002a0000780c */ /* 0x040fe40005f01670 */
[C---:B------:R-:W-:Y:S01]  /*21730*/  ISETP.LT.OR P4, PT, R0.reuse, 0x2a, !P2 ;  /* 0x0000002a0000780c */ /* 0x040fe20005781670 */
[----:B------:R-:W-:Y:S01]  /*21740*/  FMUL R15, R15, R2 ;  /* 0x000000020f0f7220 */ /* 0x000fe20000400000 */
[----:B------:R-:W-:-:S07]  /*21750*/  ISETP.LT.OR P5, PT, R0, 0x31, !P3 ;  /* 0x000000310000780c */ /* 0x000fce0005fa1670 */
[----:B------:R0:W-:Y:S01]  /*21760*/  @!P1 STG.E.U8 desc[UR36][R10.64+0x28], R13 ;  /* 0x0000280d0a009986 */ /* 0x0001e2000c101124 */
[----:B------:R-:W-:Y:S02]  /*21770*/  ISETP.LT.OR P1, PT, R0, 0x29, !P2 ;  /* 0x000000290000780c */ /* 0x000fe40005721670 */
[----:B------:R-:W-:Y:S01]  /*21780*/  F2FP.SATFINITE.E4M3.F32.PACK_AB_MERGE_C R15, RZ, R15, RZ ;  /* 0x0000000fff0f723e */ /* 0x000fe200048070ff */
[----:B0-----:R-:W-:-:S05]  /*21790*/  FMUL R13, R17, R2 ;  /* 0x00000002110d7220 */ /* 0x001fca0000400000 */
[----:B------:R-:W-:Y:S01]  /*217a0*/  F2FP.SATFINITE.E4M3.F32.PACK_AB_MERGE_C R13, RZ, R13, RZ ;  /* 0x0000000dff0d723e */ /* 0x000fe200048070ff */
[----:B---3--:R-:W-:-:S05]  /*217b0*/  FMUL R12, R12, R2 ;  /* 0x000000020c0c7220 */ /* 0x008fca0000400000 */
[----:B------:R-:W-:Y:S02]  /*217c0*/  F2FP.SATFINITE.E4M3.F32.PACK_AB_MERGE_C R17, RZ, R12, RZ ;  /* 0x0000000cff11723e */ /* 0x000fe400048070ff */
[----:B------:R-:W3:Y:S01]  /*217d0*/  LDL.LU R12, [R1+0x64] ;  /* 0x00006400010c7983 */ /* 0x000ee20000300800 */
[----:B----4-:R-:W-:-:S03]  /*217e0*/  FMUL R14, R14, R2 ;  /* 0x000000020e0e7220 */ /* 0x010fc60000400000 */
[----:B------:R0:W-:Y:S02]  /*217f0*/  @!P0 STG.E.U8 desc[UR36][R10.64+0x29], R17 ;  /* 0x000029110a008986 */ /* 0x0001e4000c101124 */
[----:B------:R-:W-:Y:S02]  /*21800*/  F2FP.SATFINITE.E4M3.F32.PACK_AB_MERGE_C R14, RZ, R14, RZ ;  /* 0x0000000eff0e723e */ /* 0x000fe400048070ff */
[----:B------:R1:W-:Y:S04]  /*21810*/  @!P1 STG.E.U8 desc[UR36][R8.64+0x28], R15 ;  /* 0x0000280f08009986 */ /* 0x0003e8000c101124 */
[----:B------:R4:W-:Y:S04]  /*21820*/  @!P4 STG.E.U8 desc[UR36][R8.64+0x29], R14 ;  /* 0x0000290e0800c986 */ /* 0x0009e8000c101124 */
[----:B0-----:R-:W5:Y:S04]  /*21830*/  LDL.LU R17, [R1+0x74] ;  /* 0x0000740001117983 */ /* 0x001f680000300800 */
[----:B-1----:R-:W2:Y:S04]  /*21840*/  LDL.LU R15, [R1+0x68] ;  /* 0x00006800010f7983 */ /* 0x002ea80000300800 */
[----:B----4-:R-:W4:Y:S04]  /*21850*/  LDL.LU R14, [R1+0x70] ;  /* 0x00007000010e7983 */ /* 0x010f280000300800 */
[----:B------:R0:W-:Y:S04]  /*21860*/  @!P5 STG.E.U8 desc[UR36][R10.64+0x30], R13 ;  /* 0x0000300d0a00d986 */ /* 0x0001e8000c101124 */
[----:B0-----:R-:W5:Y:S01]  /*21870*/  LDL.LU R13, [R1+0x6c] ;  /* 0x00006c00010d7983 */ /* 0x001f620000300800 */
[----:B------:R-:W-:-:S02]  /*21880*/  ISETP.LT.OR P6, PT, R0, 0x32, !P3 ;  /* 0x000000320000780c */ /* 0x000fc40005fc1670 */
[C---:B------:R-:W-:Y:S02]  /*21890*/  ISETP.LT.OR P1, PT, R0.reuse, 0x31, !P2 ;  /* 0x000000310000780c */ /* 0x040fe40005721670 */
[C---:B------:R-:W-:Y:S02]  /*218a0*/  ISETP.LT.OR P4, PT, R0.reuse, 0x32, !P2 ;  /* 0x000000320000780c */ /* 0x040fe40005781670 */
[----:B------:R-:W-:Y:S01]  /*218b0*/  ISETP.LT.OR P5, PT, R0, 0x39, !P3 ;  /* 0x000000390000780c */ /* 0x000fe20005fa1670 */
[----:B---3--:R-:W-:-:S05]  /*218c0*/  FMUL R12, R12, R2 ;  /* 0x000000020c0c7220 */ /* 0x008fca0000400000 */
[----:B------:R-:W-:-:S05]  /*218d0*/  F2FP.SATFINITE.E4M3.F32.PACK_AB_MERGE_C R12, RZ, R12, RZ ;  /* 0x0000000cff0c723e */ /* 0x000fca00048070ff */
[----:B------:R5:W-:Y:S01]  /*218e0*/  @!P6 STG.E.U8 desc[UR36][R10.64+0x31], R12 ;  /* 0x0000310c0a00e986 */ /* 0x000be2000c101124 */
[----:B------:R-:W-:Y:S01]  /*218f0*/  ISETP.LT.OR P6, PT, R0, 0x3a, !P3 ;  /* 0x0000003a0000780c */ /* 0x000fe20005fc1670 */
[-C--:B--2---:R-:W-:Y:S01]  /*21900*/  FMUL R15, R15, R2.reuse ;  /* 0x000000020f0f7220 */ /* 0x084fe20000400000 */
[----:B----4-:R-:W-:-:S05]  /*21910*/  FMUL R14, R14, R2 ;  /* 0x000000020e0e7220 */ /* 0x010fca0000400000 */
[----:B------:R-:W-:Y:S01]  /*21920*/  F2FP.SATFINITE.E4M3.F32.PACK_AB_MERGE_C R14, RZ, R14, RZ ;  /* 0x0000000eff0e723e */ /* 0x000fe200048070ff */
[-C--:B-----5:R-:W-:Y:S01]  /*21930*/  FMUL R12, R13, R2.reuse ;  /* 0x000000020d0c7220 */ /* 0x0a0fe20000400000 */
[----:B------:R-:W-:Y:S01]  /*21940*/  FMUL R13, R17, R2 ;  /* 0x00000002110d7220 */ /* 0x000fe20000400000 */
[----:B------:R-:W-:-:S03]  /*21950*/  F2FP.SATFINITE.E4M3.F32.PACK_AB_MERGE_C R17, RZ, R15, RZ ;  /* 0x0000000fff11723e */ /* 0x000fc600048070ff */
[----:B------:R-:W-:Y:S02]  /*21960*/  F2FP.SATFINITE.E4M3.F32.PACK_AB_MERGE_C R15, RZ, R12, RZ ;  /* 0x0000000cff0f723e */ /* 0x000fe400048070ff */
[----:B------:R-:W2:Y:S01]  /*21970*/  LDL.LU R12, [R1+0x78] ;  /* 0x00007800010c7983 */ /* 0x000ea20000300800 */
[----:B------:R-:W-:-:S03]  /*21980*/  F2FP.SATFINITE.E4M3.F32.PACK_AB_MERGE_C R13, RZ, R13, RZ ;  /* 0x0000000dff0d723e */ /* 0x000fc600048070ff */
[----:B------:R0:W-:Y:S04]  /*21990*/  @!P1 STG.E.U8 desc[UR36][R8.64+0x30], R17 ;  /* 0x0000301108009986 */ /* 0x0001e8000c101124 */
[----:B------:R1:W-:Y:S04]  /*219a0*/  @!P4 STG.E.U8 desc[UR36][R8.64+0x31], R15 ;  /* 0x0000310f0800c986 */ /* 0x0003e8000c101124 */
[----:B------:R3:W-:Y:S04]  /*219b0*/  @!P5 STG.E.U8 desc[UR36][R10.64+0x38], R14 ;  /* 0x0000380e0a00d986 */ /* 0x0007e8000c101124 */
[----:B0-----:R-:W4:Y:S04]  /*219c0*/  LDL.LU R17, [R1+0x88] ;  /* 0x0000880001117983 */ /* 0x001f280000300800 */
[----:B-1----:R-:W5:Y:S04]  /*219d0*/  LDL.LU R15, [R1+0x80] ;  /* 0x00008000010f7983 */ /* 0x002f680000300800 */
[----:B---3--:R-:W3:Y:S04]  /*219e0*/  LDL.LU R14, [R1+0x7c] ;  /* 0x00007c00010e7983 */ /* 0x008ee80000300800 */
[----:B------:R0:W-:Y:S04]  /*219f0*/  @!P6 STG.E.U8 desc[UR36][R10.64+0x39], R13 ;  /* 0x0000390d0a00e986 */ /* 0x0001e8000c101124 */
[----:B0-----:R-:W4:Y:S01]  /*21a00*/  LDL.LU R13, [R1+0x84] ;  /* 0x00008400010d7983 */ /* 0x001f220000300800 */
[----:B------:R-:W-:Y:S01]  /*21a10*/  ISETP.LT.OR P0, PT, R0, 0x39, !P2 ;  /* 0x000000390000780c */ /* 0x000fe20005701670 */
[----:B--2---:R-:W-:-:S05]  /*21a20*/  FMUL R12, R12, R2 ;  /* 0x000000020c0c7220 */ /* 0x004fca0000400000 */
[----:B------:R-:W-:-:S07]  /*21a30*/  F2FP.SATFINITE.E4M3.F32.PACK_AB_MERGE_C R12, RZ, R12, RZ ;  /* 0x0000000cff0c723e */ /* 0x000fce00048070ff */
[----:B------:R4:W-:Y:S01]  /*21a40*/  @!P0 STG.E.U8 desc[UR36][R8.64+0x38], R12 ;  /* 0x0000380c08008986 */ /* 0x0009e2000c101124 */
[-C--:B---3--:R-:W-:Y:S01]  /*21a50*/  FMUL R14, R14, R2.reuse ;  /* 0x000000020e0e7220 */ /* 0x088fe20000400000 */
[-C--:B----4-:R-:W-:Y:S01]  /*21a60*/  FMUL R12, R13, R2.reuse ;  /* 0x000000020d0c7220 */ /* 0x090fe20000400000 */
[----:B------:R-:W-:-:S03]  /*21a70*/  FMUL R13, R17, R2 ;  /* 0x00000002110d7220 */ /* 0x000fc60000400000 */
[----:B------:R-:W-:Y:S02]  /*21a80*/  F2FP.SATFINITE.E4M3.F32.PACK_AB_MERGE_C R17, RZ, R14, RZ ;  /* 0x0000000eff11723e */ /* 0x000fe400048070ff */
[----:B------:R-:W2:Y:S01]  /*21a90*/  LDL.LU R14, [R1+0x8c] ;  /* 0x00008c00010e7983 */ /* 0x000ea20000300800 */
[C---:B------:R-:W-:Y:S02]  /*21aa0*/  ISETP.LT.OR P1, PT, R0.reuse, 0x3a, !P2 ;  /* 0x0000003a0000780c */ /* 0x040fe40005721670 */
[C---:B------:R-:W-:Y:S02]  /*21ab0*/  ISETP.LT.OR P0, PT, R0.reuse, 0x41, !P3 ;  /* 0x000000410000780c */ /* 0x040fe40005f01670 */
[C---:B------:R-:W-:Y:S02]  /*21ac0*/  ISETP.LT.OR P4, PT, R0.reuse, 0x42, !P3 ;  /* 0x000000420000780c */ /* 0x040fe40005f81670 */
[----:B------:R-:W-:Y:S01]  /*21ad0*/  ISETP.LT.OR P6, PT, R0, 0x42, !P2 ;  /* 0x000000420000780c */ /* 0x000fe200057c1670 */
[----:B-----5:R-:W-:Y:S01]  /*21ae0*/  FMUL R15, R15, R2 ;  /* 0x000000020f0f7220 */ /* 0x020fe20000400000 */
[----:B------:R-:W-:-:S05]  /*21af0*/  F2FP.SATFINITE.E4M3.F32.PACK_AB_MERGE_C R12, RZ, R12, RZ ;  /* 0x0000000cff0c723e */ /* 0x000fca00048070ff */
[----:B------:R0:W-:Y:S01]  /*21b00*/  @!P1 STG.E.U8 desc[UR36][R8.64+0x39], R17 ;  /* 0x0000391108009986 */ /* 0x0001e2000c101124 */
[----:B------:R-:W-:-:S03]  /*21b10*/  F2FP.SATFINITE.E4M3.F32.PACK_AB_MERGE_C R15, RZ, R15, RZ ;  /* 0x0000000fff0f723e */ /* 0x000fc600048070ff */
[----:B------:R-:W-:Y:S04]  /*21b20*/  @!P4 STG.E.U8 desc[UR36][R10.64+0x41], R12 ;  /* 0x0000410c0a00c986 */ /* 0x000fe8000c101124 */
[----:B0-----:R-:W3:Y:S04]  /*21b30*/  LDL.LU R17, [R1+0x98] ;  /* 0x0000980001117983 */ /* 0x001ee80000300800 */
[----:B------:R-:W-:Y:S01]  /*21b40*/  @!P0 STG.E.U8 desc[UR36][R10.64+0x40], R15 ;  /* 0x0000400f0a008986 */ /* 0x000fe2000c101124 */
[----:B--2---:R-:W-:-:S05]  /*21b50*/  FMUL R14, R14, R2 ;  /* 0x000000020e0e7220 */ /* 0x004fca0000400000 */
[----:B------:R-:W-:-:S05]  /*21b60*/  F2FP.SATFINITE.E4M3.F32.PACK_AB_MERGE_C R14, RZ, R14, RZ ;  /* 0x0000000eff0e723e */ /* 0x000fca00048070ff */
[----:B------:R0:W-:Y:S04]  /*21b70*/  @!P6 STG.E.U8 desc[UR36][R8.64+0x41], R14 ;  /* 0x0000410e0800e986 */ /* 0x0001e8000c101124 */
[----:B0-----:R-:W2:Y:S01]  /*21b80*/  LDL.LU R14, [R1+0xa4] ;  /* 0x0000a400010e7983 */ /* 0x001ea20000300800 */
[C---:B------:R-:W-:Y:S02]  /*21b90*/  ISETP.LT.OR P5, PT, R0.reuse, 0x41, !P2 ;  /* 0x000000410000780c */ /* 0x040fe400057a1670 */
[----:B------:R-:W-:Y:S02]  /*21ba0*/  F2FP.SATFINITE.E4M3.F32.PACK_AB_MERGE_C R13, RZ, R13, RZ ;  /* 0x0000000dff0d723e */ /* 0x000fe400048070ff */
[C---:B------:R-:W-:Y:S02]  /*21bb0*/  ISETP.LT.OR P1, PT, R0.reuse, 0x49, !P3 ;  /* 0x000000490000780c */ /* 0x040fe40005f21670 */
[----:B------:R-:W-:-:S02]  /*21bc0*/  ISETP.LT.OR P4, PT, R0, 0x4a, !P3 ;  /* 0x0000004a0000780c */ /* 0x000fc40005f81670 */
[----:B------:R-:W-:Y:S01]  /*21bd0*/  ISETP.LT.OR P6, PT, R0, 0x4a, !P2 ;  /* 0x0000004a0000780c */ /* 0x000fe200057c1670 */
[----:B------:R-:W-:Y:S01]  /*21be0*/  FMUL R18, R18, R2 ;  /* 0x0000000212127220 */ /* 0x000fe20000400000 */
[----:B------:R-:W-:-:S03]  /*21bf0*/  ISETP.LT.OR P0, PT, R0, 0x51, !P3 ;  /* 0x000000510000780c */ /* 0x000fc60005f01670 */
[----:B------:R0:W-:Y:S01]  /*21c00*/  @!P5 STG.E.U8 desc[UR36][R8.64+0x40], R13 ;  /* 0x0000400d0800d986 */ /* 0x0001e2000c101124 */
[----:B------:R-:W-:Y:S01]  /*21c10*/  ISETP.LT.OR P5, PT, R0, 0x49, !P2 ;  /* 0x000000490000780c */ /* 0x000fe200057a1670 */
[-C--:B------:R-:W-:Y:S01]  /*21c20*/  FMUL R19, R19, R2.reuse ;  /* 0x0000000213137220 */ /* 0x080fe20000400000 */
[-C--:B---3--:R-:W-:Y:S01]  /*21c30*/  FMUL R17, R17, R2.reuse ;  /* 0x0000000211117220 */ /* 0x088fe20000400000 */
[-C--:B------:R-:W-:Y:S01]  /*21c40*/  FMUL R15, R23, R2.reuse ;  /* 0x00000002170f7220 */ /* 0x080fe20000400000 */
[----:B------:R-:W-:Y:S02]  /*21c50*/  FMUL R12, R21, R2 ;  /* 0x00000002150c7220 */ /* 0x000fe40000400000 */
[----:B------:R-:W-:Y:S02]  /*21c60*/  F2FP.SATFINITE.E4M3.F32.PACK_AB_MERGE_C R19, RZ, R19, RZ ;  /* 0x00000013ff13723e */ /* 0x000fe400048070ff */
[----:B------:R-:W-:Y:S02]  /*21c70*/  F2FP.SATFINITE.E4M3.F32.PACK_AB_MERGE_C R17, RZ, R17, RZ ;  /* 0x00000011ff11723e */ /* 0x000fe400048070ff */
[----:B------:R-:W-:-:S02]  /*21c80*/  F2FP.SATFINITE.E4M3.F32.PACK_AB_MERGE_C R21, RZ, R15, RZ ;  /* 0x0000000fff15723e */ /* 0x000fc400048070ff */
[----:B0-----:R-:W-:Y:S02]  /*21c90*/  F2FP.SATFINITE.E4M3.F32.PACK_AB_MERGE_C R13, RZ, R18, RZ ;  /* 0x00000012ff0d723e */ /* 0x001fe400048070ff */
[----:B------:R-:W-:Y:S01]  /*21ca0*/  F2FP.SATFINITE.E4M3.F32.PACK_AB_MERGE_C R23, RZ, R12, RZ ;  /* 0x0000000cff17723e */ /* 0x000fe200048070ff */
[----:B------:R-:W-:Y:S01]  /*21cb0*/  @!P4 STG.E.U8 desc[UR36][R10.64+0x49], R19 ;  /* 0x000049130a00c986 */ /* 0x000fe2000c101124 */
[----:B------:R-:W-:-:S03]  /*21cc0*/  ISETP.LT.OR P4, PT, R0, 0x52, !P2 ;  /* 0x000000520000780c */ /* 0x000fc60005781670 */
[----:B------:R0:W-:Y:S01]  /*21cd0*/  @!P1 STG.E.U8 desc[UR36][R10.64+0x48], R13 ;  /* 0x0000480d0a009986 */ /* 0x0001e2000c101124 */
[----:B------:R-:W-:-:S03]  /*21ce0*/  ISETP.LT.OR P1, PT, R0, 0x52, !P3 ;  /* 0x000000520000780c */ /* 0x000fc60005f21670 */
[----:B------:R-:W-:Y:S01]  /*21cf0*/  @!P5 STG.E.U8 desc[UR36][R8.64+0x48], R17 ;  /* 0x000048110800d986 */ /* 0x000fe2000c101124 */
[----:B------:R-:W-:-:S03]  /*21d00*/  ISETP.LT.OR P5, PT, R0, 0x59, !P3 ;  /* 0x000000590000780c */ /* 0x000fc60005fa1670 */
[----:B------:R1:W-:Y:S01]  /*21d10*/  @!P6 STG.E.U8 desc[UR36][R8.64+0x49], R21 ;  /* 0x000049150800e986 */ /* 0x0003e2000c101124 */
[----:B------:R-:W-:-:S03]  /*21d20*/  ISETP.LT.OR P6, PT, R0, 0x5a, !P3 ;  /* 0x0000005a0000780c */ /* 0x000fc60005fc1670 */
[----:B------:R3:W-:Y:S01]  /*21d30*/  @!P0 STG.E.U8 desc[UR36][R10.64+0x50], R23 ;  /* 0x000050170a008986 */ /* 0x0007e2000c101124 */
[----:B------:R-:W-:Y:S01]  /*21d40*/  ISETP.LT.OR P0, PT, R0, 0x51, !P2 ;  /* 0x000000510000780c */ /* 0x000fe20005701670 */
[-C--:B0-----:R-:W-:Y:S01]  /*21d50*/  FMUL R13, R234, R2.reuse ;  /* 0x00000002ea0d7220 */ /* 0x081fe20000400000 */
[----:B------:R-:W-:-:S04]  /*21d60*/  FMUL R15, R233, R2 ;  /* 0x00000002e90f7220 */ /* 0x000fc80000400000 */
[----:B-1----:R-:W-:Y:S02]  /*21d70*/  F2FP.SATFINITE.E4M3.F32.PACK_AB_MERGE_C R21, RZ, R13, RZ ;  /* 0x0000000dff15723e */ /* 0x002fe400048070ff */
[----:B---3--:R-:W-:Y:S01]  /*21d80*/  F2FP.SATFINITE.E4M3.F32.PACK_AB_MERGE_C R23, RZ, R15, RZ ;  /* 0x0000000fff17723e */ /* 0x008fe200048070ff */
[-C--:B------:R-:W-:Y:S01]  /*21d90*/  FMUL R13, R231, R2.reuse ;  /* 0x00000002e70d7220 */ /* 0x080fe20000400000 */
[-C--:B------:R-:W-:Y:S01]  /*21da0*/  FMUL R15, R229, R2.reuse ;  /* 0x00000002e50f7220 */ /* 0x080fe20000400000 */
[-C--:B--2---:R-:W-:Y:S01]  /*21db0*/  FMUL R12, R14, R2.reuse ;  /* 0x000000020e0c7220 */ /* 0x084fe20000400000 */
[----:B------:R-:W-:-:S04]  /*21dc0*/  FMUL R14, R235, R2 ;  /* 0x00000002eb0e7220 */ /* 0x000fc80000400000 */
[----:B------:R-:W-:Y:S01]  /*21dd0*/  F2FP.SATFINITE.E4M3.F32.PACK_AB_MERGE_C R17, RZ, R12, RZ ;  /* 0x0000000cff11723e */ /* 0x000fe200048070ff */
[----:B------:R-:W-:Y:S01]  /*21de0*/  FMUL R12, R153, R2 ;  /* 0x00000002990c7220 */ /* 0x000fe20000400000 */
[----:B------:R-:W-:-:S04]  /*21df0*/  F2FP.SATFINITE.E4M3.F32.PACK_AB_MERGE_C R19, RZ, R14, RZ ;  /* 0x0000000eff13723e */ /* 0x000fc800048070ff */
[----:B------:R-:W-:Y:S01]  /*21e00*/  F2FP.SATFINITE.E4M3.F32.PACK_AB_MERGE_C R153, RZ, R12, RZ ;  /* 0x0000000cff99723e */ /* 0x000fe200048070ff */
[----:B------:R0:W-:Y:S01]  /*21e10*/  @!P1 STG.E.U8 desc[UR36][R10.64+0x51], R17 ;  /* 0x000051110a009986 */ /* 0x0001e2000c101124 */
[----:B------:R-:W-:Y:S01]  /*21e20*/  FMUL R12, R232, R2 ;  /* 0x00000002e80c7220 */ /* 0x000fe20000400000 */
[C---:B------:R-:W-:Y:S02]  /*21e30*/  ISETP.LT.OR P1, PT, R0.reuse, 0x59, !P2 ;  /* 0x000000590000780c */ /* 0x040fe40005721670 */
[----:B------:R1:W-:Y:S01]  /*21e40*/  @!P0 STG.E.U8 desc[UR36][R8.64+0x50], R19 ;  /* 0x0000501308008986 */ /* 0x0003e2000c101124 */
[----:B------:R-:W-:-:S03]  /*21e50*/  ISETP.LT.OR P0, PT, R0, 0x61, !P2 ;  /* 0x000000610000780c */ /* 0x000fc60005701670 */
[----:B------:R2:W-:Y:S01]  /*21e60*/  @!P4 STG.E.U8 desc[UR36][R8.64+0x51], R21 ;  /* 0x000051150800c986 */ /* 0x0005e2000c101124 */
[----:B------:R-:W-:-:S03]  /*21e70*/  ISETP.LT.OR P4, PT, R0, 0x5a, !P2 ;  /* 0x0000005a0000780c */ /* 0x000fc60005781670 */
[----:B------:R3:W-:Y:S01]  /*21e80*/  @!P5 STG.E.U8 desc[UR36][R10.64+0x58], R23 ;  /* 0x000058170a00d986 */ /* 0x0007e2000c101124 */
[----:B------:R-:W-:-:S03]  /*21e90*/  ISETP.LT.OR P5, PT, R0, 0x61, !P3 ;  /* 0x000000610000780c */ /* 0x000fc60005fa1670 */
[----:B------:R4:W-:Y:S01]  /*21ea0*/  @!P6 STG.E.U8 desc[UR36][R10.64+0x59], R153 ;  /* 0x000059990a00e986 */ /* 0x0009e2000c101124 */
[----:B------:R-:W-:Y:S01]  /*21eb0*/  ISETP.LT.OR P6, PT, R0, 0x62, !P3 ;  /* 0x000000620000780c */ /* 0x000fe20005fc1670 */
[----:B------:R-:W-:Y:S01]  /*21ec0*/  FMUL R14, R230, R2 ;  /* 0x00000002e60e7220 */ /* 0x000fe20000400000 */
[----:B0-----:R-:W-:Y:S01]  /*21ed0*/  F2FP.SATFINITE.E4M3.F32.PACK_AB_MERGE_C R17, RZ, R12, RZ ;  /* 0x0000000cff11723e */ /* 0x001fe200048070ff */
[----:B------:R-:W-:Y:S01]  /*21ee0*/  FMUL R12, R228, R2 ;  /* 0x00000002e40c7220 */ /* 0x000fe20000400000 */
[----:B-1----:R-:W-:Y:S02]  /*21ef0*/  F2FP.SATFINITE.E4M3.F32.PACK_AB_MERGE_C R19, RZ, R13, RZ ;  /* 0x0000000dff13723e */ /* 0x002fe400048070ff */
[----:B--2---:R-:W-:Y:S02]  /*21f00*/  F2FP.SATFINITE.E4M3.F32.PACK_AB_MERGE_C R21, RZ, R14, RZ ;  /* 0x0000000eff15723e */ /* 0x004fe400048070ff */
[----:B---3--:R-:W-:Y:S02]  /*21f10*/  F2FP.SATFINITE.E4M3.F32.PACK_AB_MERGE_C R23, RZ, R15, RZ ;  /* 0x0000000fff17723e */ /* 0x008fe400048070ff */
[----:B----4-:R-:W-:Y:S01]  /*21f20*/  F2FP.SATFINITE.E4M3.F32.PACK_AB_MERGE_C R153, RZ, R12, RZ ;  /* 0x0000000cff99723e */ /* 0x010fe200048070ff */
[----:B------:R0:W-:Y:S01]  /*21f30*/  @!P1 STG.E.U8 desc[UR36][R8.64+0x58], R17 ;  /* 0x0000581108009986 */ /* 0x0001e2000c101124 */
[----:B------:R-:W-:Y:S01]  /*21f40*/  FMUL R12, R227, R2 ;  /* 0x00000002e30c7220 */ /* 0x000fe20000400000 */
[----:B------:R-:W-:-:S02]  /*21f50*/  ISETP.LT.OR P1, PT, R0, 0x62, !P2 ;  /* 0x000000620000780c */ /* 0x000fc40005721670 */
        /* <DEDUP_REMOVED lines=8> */
[-C--:B------:R-:W-:Y:S01]  /*21fe0*/  FMUL R13, R226, R2.reuse ;  /* 0x00000002e20d7220 */ /* 0x080fe20000400000 */
[----:B------:R-:W-:Y:S01]  /*21ff0*/  FMUL R14, R225, R2 ;  /* 0x00000002e10e7220 */ /* 0x000fe20000400000 */
[----:B0-----:R-:W-:Y:S01]  /*22000*/  F2FP.SATFINITE.E4M3.F32.PACK_AB_MERGE_C R17, RZ, R12, RZ ;  /* 0x0000000cff11723e */ /* 0x001fe200048070ff */
[-C--:B------:R-:W-:Y:S01]  /*22010*/  FMUL R15, R224, R2.reuse ;  /* 0x00000002e00f7220 */ /* 0x080fe20000400000 */
[----:B------:R-:W-:Y:S01]  /*22020*/  FMUL R12, R223, R2 ;  /* 0x00000002df0c7220 */ /* 0x000fe20000400000 */
[----:B-1----:R-:W-:Y:S02]  /*22030*/  F2FP.SATFINITE.E4M3.F32.PACK_AB_MERGE_C R19, RZ, R13, RZ ;  /* 0x0000000dff13723e */ /* 0x002fe400048070ff */
[----:B--2---:R-:W-:Y:S02]  /*22040*/  F2FP.SATFINITE.E4M3.F32.PACK_AB_MERGE_C R21, RZ, R14, RZ ;  /* 0x0000000eff15723e */ /* 0x004fe400048070ff */
[----:B---3--:R-:W-:-:S02]  /*22050*/  F2FP.SATFINITE.E4M3.F32.PACK_AB_MERGE_C R23, RZ, R15, RZ ;  /* 0x0000000fff17723e */ /* 0x008fc400048070ff */
[----:B----4-:R-:W-:Y:S01]  /*22060*/  F2FP.SATFINITE.E4M3.F32.PACK_AB_MERGE_C R153, RZ, R12, RZ ;  /* 0x0000000cff99723e */ /* 0x010fe200048070ff */
        /* <DEDUP_REMOVED lines=12> */
[-C--:B------:R-:W-:Y:S01]  /*22130*/  FMUL R14, R220, R2.reuse ;  /* 0x00000002dc0e7220 */ /* 0x080fe20000400000 */
[----:B------:R-:W-:Y:S01]  /*22140*/  FMUL R15, R219, R2 ;  /* 0x00000002db0f7220 */ /* 0x000fe20000400000 */
[----:B0-----:R-:W-:Y:S01]  /*22150*/  F2FP.SATFINITE.E4M3.F32.PACK_AB_MERGE_C R17, RZ, R12, RZ ;  /* 0x0000000cff11723e */ /* 0x001fe200048070ff */
        /* <DEDUP_REMOVED lines=166> */
[----:B------:R-:W-:-:S03]  /*22bc0*/  ISETP.LT.OR P1, PT, R0, 0xca, !P3 ;  /* 0x000000ca0000780c */ /* 0x000fc60005f21670 */
[----:B------:R1:W-:Y:S01]  /*22bd0*/  @!P4 STG.E.U8 desc[UR36][R10.64+0xc1], R19 ;  /* 0x0000c1130a00c986 */ /* 0x0003e2000c101124 */
[----:B------:R-:W-:-:S03]  /*22be0*/  ISETP.LT.OR P4, PT, R0, 0xca, !P2 ;  /* 0x000000ca0000780c */ /* 0x000fc60005781670 */
[----:B------:R2:W-:Y:S01]  /*22bf0*/  @!P5 STG.E.U8 desc[UR36][R8.64+0xc0], R21 ;  /* 0x0000c0150800d986 */ /* 0x0005e2000c101124 */
[----:B------:R-:W-:-:S03]  /*22c00*/  FMUL R12, R177, R2 ;  /* 0x00000002b10c7220 */ /* 0x000fc60000400000 */
[----:B------:R3:W-:Y:S01]  /*22c10*/  @!P6 STG.E.U8 desc[UR36][R8.64+0xc1], R23 ;  /* 0x0000c1170800e986 */ /* 0x0007e2000c101124 */
[----:B------:R-:W-:-:S03]  /*22c20*/  ISETP.LT.OR P5, PT, R0, 0xd1, !P3 ;  /* 0x000000d10000780c */ /* 0x000fc60005fa1670 */
[----:B------:R4:W-:Y:S01]  /*22c30*/  @!P0 STG.E.U8 desc[UR36][R10.64+0xc8], R153 ;  /* 0x0000c8990a008986 */ /* 0x0009e2000c101124 */
[----:B------:R-:W-:Y:S01]  /*22c40*/  ISETP.LT.OR P0, PT, R0, 0xc9, !P2 ;  /* 0x000000c90000780c */ /* 0x000fe20005701670 */
[-C--:B------:R-:W-:Y:S01]  /*22c50*/  FMUL R13, R176, R2.reuse ;  /* 0x00000002b00d7220 */ /* 0x080fe20000400000 */
[-C--:B------:R-:W-:Y:S01]  /*22c60*/  FMUL R14, R175, R2.reuse ;  /* 0x00000002af0e7220 */ /* 0x080fe20000400000 */
[----:B------:R-:W-:Y:S01]  /*22c70*/  ISETP.LT.OR P6, PT, R0, 0xd2, !P3 ;  /* 0x000000d20000780c */ /* 0x000fe20005fc1670 */
[----:B------:R-:W-:Y:S01]  /*22c80*/  FMUL R15, R174, R2 ;  /* 0x00000002ae0f7220 */ /* 0x000fe20000400000 */
[----:B0-----:R-:W-:Y:S01]  /*22c90*/  F2FP.SATFINITE.E4M3.F32.PACK_AB_MERGE_C R17, RZ, R12, RZ ;  /* 0x0000000cff11723e */ /* 0x001fe200048070ff */
[----:B------:R-:W-:Y:S01]  /*22ca0*/  FMUL R12, R173, R2 ;  /* 0x00000002ad0c7220 */ /* 0x000fe20000400000 */
[----:B-1----:R-:W-:Y:S02]  /*22cb0*/  F2FP.SATFINITE.E4M3.F32.PACK_AB_MERGE_C R19, RZ, R13, RZ ;  /* 0x0000000dff13723e */ /* 0x002fe400048070ff */
[----:B--2---:R-:W-:-:S02]  /*22cc0*/  F2FP.SATFINITE.E4M3.F32.PACK_AB_MERGE_C R21, RZ, R14, RZ ;  /* 0x0000000eff15723e */ /* 0x004fc400048070ff */
[----:B---3--:R-:W-:Y:S01]  /*22cd0*/  F2FP.SATFINITE.E4M3.F32.PACK_AB_MERGE_C R23, RZ, R15, RZ ;  /* 0x0000000fff17723e */ /* 0x008fe200048070ff */
[----:B------:R0:W-:Y:S01]  /*22ce0*/  @!P1 STG.E.U8 desc[UR36][R10.64+0xc9], R17 ;  /* 0x0000c9110a009986 */ /* 0x0001e2000c101124 */
[----:B----4-:R-:W-:Y:S02]  /*22cf0*/  F2FP.SATFINITE.E4M3.F32.PACK_AB_MERGE_C R153, RZ, R12, RZ ;  /* 0x0000000cff99723e */ /* 0x010fe400048070ff */
[----:B------:R-:W-:Y:S01]  /*22d00*/  ISETP.LT.OR P1, PT, R0, 0xd1, !P2 ;  /* 0x000000d10000780c */ /* 0x000fe20005721670 */
        /* <DEDUP_REMOVED lines=8> */
[----:B------:R4:W-:Y:S01]  /*22d90*/  @!P6 STG.E.U8 desc[UR36][R10.64+0xd1], R153 ;  /* 0x0000d1990a00e986 */ /* 0x0009e2000c101124 */
[----:B------:R-:W-:Y:S01]  /*22da0*/  ISETP.LT.OR P6, PT, R0, 0xda, !P3 ;  /* 0x000000da0000780c */ /* 0x000fe20005fc1670 */
[----:B------:R-:W-:Y:S01]  /*22db0*/  FMUL R15, R169, R2 ;  /* 0x00000002a90f7220 */ /* 0x000fe20000400000 */
[----:B0-----:R-:W-:Y:S02]  /*22dc0*/  F2FP.SATFINITE.E4M3.F32.PACK_AB_MERGE_C R17, RZ, R12, RZ ;  /* 0x0000000cff11723e */ /* 0x001fe400048070ff */
[----:B-1----:R-:W-:Y:S01]  /*22dd0*/  F2FP.SATFINITE.E4M3.F32.PACK_AB_MERGE_C R19, RZ, R13, RZ ;  /* 0x0000000dff13723e */ /* 0x002fe200048070ff */
[----:B------:R-:W-:Y:S01]  /*22de0*/  FMUL R12, R168, R2 ;  /* 0x00000002a80c7220 */ /* 0x000fe20000400000 */
[----:B--2---:R-:W-:Y:S01]  /*22df0*/  F2FP.SATFINITE.E4M3.F32.PACK_AB_MERGE_C R21, RZ, R14, RZ ;  /* 0x0000000eff15723e */ /* 0x004fe200048070ff */
[----:B------:R0:W-:Y:S01]  /*22e00*/  @!P1 STG.E.U8 desc[UR36][R8.64+0xd0], R17 ;  /* 0x0000d01108009986 */ /* 0x0001e2000c101124 */
[----:B---3--:R-:W-:-:S02]  /*22e10*/  F2FP.SATFINITE.E4M3.F32.PACK_AB_MERGE_C R23, RZ, R15, RZ ;  /* 0x0000000fff17723e */ /* 0x008fc400048070ff */
[C---:B------:R-:W-:Y:S01]  /*22e20*/  ISETP.LT.OR P0, PT, R0.reuse, 0xd9, !P2 ;  /* 0x000000d90000780c */ /* 0x040fe20005701670 */
[----:B------:R1:W-:Y:S01]  /*22e30*/  @!P4 STG.E.U8 desc[UR36][R8.64+0xd1], R19 ;  /* 0x0000d1130800c986 */ /* 0x0003e2000c101124 */
[C---:B------:R-:W-:Y:S02]  /*22e40*/  ISETP.LT.OR P1, PT, R0.reuse, 0xda, !P2 ;  /* 0x000000da0000780c */ /* 0x040fe40005721670 */
[C---:B------:R-:W-:Y:S01]  /*22e50*/  ISETP.LT.OR P4, PT, R0.reuse, 0xe1, !P3 ;  /* 0x000000e10000780c */ /* 0x040fe20005f81670 */
[----:B------:R2:W-:Y:S01]  /*22e60*/  @!P5 STG.E.U8 desc[UR36][R10.64+0xd8], R21 ;  /* 0x0000d8150a00d986 */ /* 0x0005e2000c101124 */
[----:B----4-:R-:W-:Y:S01]  /*22e70*/  F2FP.SATFINITE.E4M3.F32.PACK_AB_MERGE_C R153, RZ, R12, RZ ;  /* 0x0000000cff99723e */ /* 0x010fe200048070ff */
[-C--:B------:R-:W-:Y:S01]  /*22e80*/  FMUL R12, R167, R2.reuse ;  /* 0x00000002a70c7220 */ /* 0x080fe20000400000 */
[----:B------:R-:W-:Y:S01]  /*22e90*/  ISETP.LT.OR P5, PT, R0, 0xe2, !P3 ;  /* 0x000000e20000780c */ /* 0x000fe20005fa1670 */
[----:B------:R3:W-:Y:S01]  /*22ea0*/  @!P6 STG.E.U8 desc[UR36][R10.64+0xd9], R23 ;  /* 0x0000d9170a00e986 */ /* 0x0007e2000c101124 */
[-C--:B------:R-:W-:Y:S01]  /*22eb0*/  FMUL R13, R166, R2.reuse ;  /* 0x00000002a60d7220 */ /* 0x080fe20000400000 */
[----:B------:R-:W-:Y:S01]  /*22ec0*/  ISETP.LT.OR P6, PT, R0, 0xe1, !P2 ;  /* 0x000000e10000780c */ /* 0x000fe200057c1670 */
[-C--:B------:R-:W-:Y:S01]  /*22ed0*/  FMUL R14, R165, R2.reuse ;  /* 0x00000002a50e7220 */ /* 0x080fe20000400000 */
[----:B------:R-:W-:Y:S01]  /*22ee0*/  FMUL R15, R164, R2 ;  /* 0x00000002a40f7220 */ /* 0x000fe20000400000 */
[----:B0-----:R-:W-:-:S02]  /*22ef0*/  F2FP.SATFINITE.E4M3.F32.PACK_AB_MERGE_C R17, RZ, R12, RZ ;  /* 0x0000000cff11723e */ /* 0x001fc400048070ff */
[----:B-1----:R-:W-:Y:S02]  /*22f00*/  F2FP.SATFINITE.E4M3.F32.PACK_AB_MERGE_C R19, RZ, R13, RZ ;  /* 0x0000000dff13723e */ /* 0x002fe400048070ff */
[----:B--2---:R-:W-:Y:S01]  /*22f10*/  F2FP.SATFINITE.E4M3.F32.PACK_AB_MERGE_C R21, RZ, R14, RZ ;  /* 0x0000000eff15723e */ /* 0x004fe200048070ff */
[----:B------:R-:W-:Y:S01]  /*22f20*/  FMUL R12, R163, R2 ;  /* 0x00000002a30c7220 */ /* 0x000fe20000400000 */
[----:B------:R0:W-:Y:S01]  /*22f30*/  @!P0 STG.E.U8 desc[UR36][R8.64+0xd8], R153 ;  /* 0x0000d89908008986 */ /* 0x0001e2000c101124 */
[----:B---3--:R-:W-:Y:S02]  /*22f40*/  F2FP.SATFINITE.E4M3.F32.PACK_AB_MERGE_C R23, RZ, R15, RZ ;  /* 0x0000000fff17723e */ /* 0x008fe400048070ff */
[C---:B------:R-:W-:Y:S01]  /*22f50*/  ISETP.LT.OR P0, PT, R0.reuse, 0xe2, !P2 ;  /* 0x000000e20000780c */ /* 0x040fe20005701670 */
[----:B------:R-:W-:Y:S04]  /*22f60*/  @!P1 STG.E.U8 desc[UR36][R8.64+0xd9], R17 ;  /* 0x0000d91108009986 */ /* 0x000fe8000c101124 */
[----:B------:R1:W-:Y:S01]  /*22f70*/  @!P4 STG.E.U8 desc[UR36][R10.64+0xe0], R19 ;  /* 0x0000e0130a00c986 */ /* 0x0003e2000c101124 */
[----:B------:R-:W-:-:S03]  /*22f80*/  ISETP.LT.OR P4, PT, R0, 0xe9, !P3 ;  /* 0x000000e90000780c */ /* 0x000fc60005f81670 */
[----:B------:R2:W-:Y:S01]  /*22f90*/  @!P5 STG.E.U8 desc[UR36][R10.64+0xe1], R21 ;  /* 0x0000e1150a00d986 */ /* 0x0005e2000c101124 */
[----:B------:R-:W-:Y:S02]  /*22fa0*/  ISETP.LT.OR P5, PT, R0, 0xea, !P3 ;  /* 0x000000ea0000780c */ /* 0x000fe40005fa1670 */
[----:B0-----:R-:W-:Y:S01]  /*22fb0*/  F2FP.SATFINITE.E4M3.F32.PACK_AB_MERGE_C R153, RZ, R12, RZ ;  /* 0x0000000cff99723e */ /* 0x001fe200048070ff */
[----:B------:R0:W-:Y:S01]  /*22fc0*/  @!P6 STG.E.U8 desc[UR36][R8.64+0xe0], R23 ;  /* 0x0000e0170800e986 */ /* 0x0001e2000c101124 */
[-C--:B------:R-:W-:Y:S01]  /*22fd0*/  FMUL R12, R162, R2.reuse ;  /* 0x00000002a20c7220 */ /* 0x080fe20000400000 */
[----:B------:R-:W-:Y:S01]  /*22fe0*/  ISETP.LT.OR P6, PT, R0, 0xe9, !P2 ;  /* 0x000000e90000780c */ /* 0x000fe200057c1670 */
[-C--:B------:R-:W-:Y:S01]  /*22ff0*/  FMUL R13, R161, R2.reuse ;  /* 0x00000002a10d7220 */ /* 0x080fe20000400000 */
[----:B------:R-:W-:Y:S02]  /*23000*/  FMUL R14, R160, R2 ;  /* 0x00000002a00e7220 */ /* 0x000fe40000400000 */
[----:B-1----:R-:W-:-:S02]  /*23010*/  F2FP.SATFINITE.E4M3.F32.PACK_AB_MERGE_C R19, RZ, R12, RZ ;  /* 0x0000000cff13723e */ /* 0x002fc400048070ff */
[----:B--2---:R-:W-:Y:S01]  /*23020*/  F2FP.SATFINITE.E4M3.F32.PACK_AB_MERGE_C R21, RZ, R13, RZ ;  /* 0x0000000dff15723e */ /* 0x004fe200048070ff */
[----:B------:R-:W-:Y:S01]  /*23030*/  @!P0 STG.E.U8 desc[UR36][R8.64+0xe1], R153 ;  /* 0x0000e19908008986 */ /* 0x000fe2000c101124 */
[C---:B------:R-:W-:Y:S02]  /*23040*/  ISETP.LT.OR P0, PT, R0.reuse, 0xea, !P2 ;  /* 0x000000ea0000780c */ /* 0x040fe40005701670 */
[----:B0-----:R-:W-:Y:S01]  /*23050*/  F2FP.SATFINITE.E4M3.F32.PACK_AB_MERGE_C R23, RZ, R14, RZ ;  /* 0x0000000eff17723e */ /* 0x001fe200048070ff */
[----:B------:R0:W-:Y:S01]  /*23060*/  @!P4 STG.E.U8 desc[UR36][R10.64+0xe8], R19 ;  /* 0x0000e8130a00c986 */ /* 0x0001e2000c101124 */
[C---:B------:R-:W-:Y:S02]  /*23070*/  ISETP.LT.OR P1, PT, R0.reuse, 0xf1, !P3 ;  /* 0x000000f10000780c */ /* 0x040fe40005f21670 */
[C---:B------:R-:W-:Y:S01]  /*23080*/  ISETP.LT.OR P4, PT, R0.reuse, 0xf2, !P3 ;  /* 0x000000f20000780c */ /* 0x040fe20005f81670 */
[----:B------:R1:W-:Y:S01]  /*23090*/  @!P5 STG.E.U8 desc[UR36][R10.64+0xe9], R21 ;  /* 0x0000e9150a00d986 */ /* 0x0003e2000c101124 */
[----:B------:R-:W-:Y:S01]  /*230a0*/  ISETP.LT.OR P5, PT, R0, 0xf1, !P2 ;  /* 0x000000f10000780c */ /* 0x000fe200057a1670 */
[-C--:B------:R-:W-:Y:S01]  /*230b0*/  FMUL R15, R159, R2.reuse ;  /* 0x000000029f0f7220 */ /* 0x080fe20000400000 */
[-C--:B------:R-:W-:Y:S01]  /*230c0*/  FMUL R17, R158, R2.reuse ;  /* 0x000000029e117220 */ /* 0x080fe20000400000 */
[----:B------:R2:W-:Y:S01]  /*230d0*/  @!P6 STG.E.U8 desc[UR36][R8.64+0xe8], R23 ;  /* 0x0000e8170800e986 */ /* 0x0005e2000c101124 */
[-C--:B------:R-:W-:Y:S01]  /*230e0*/  FMUL R12, R157, R2.reuse ;  /* 0x000000029d0c7220 */ /* 0x080fe20000400000 */
[----:B------:R-:W-:Y:S01]  /*230f0*/  ISETP.LT.OR P6, PT, R0, 0xf2, !P2 ;  /* 0x000000f20000780c */ /* 0x000fe200057c1670 */
[-C--:B------:R-:W-:Y:S01]  /*23100*/  FMUL R13, R156, R2.reuse ;  /* 0x000000029c0d7220 */ /* 0x080fe20000400000 */
[----:B------:R-:W-:Y:S01]  /*23110*/  F2FP.SATFINITE.E4M3.F32.PACK_AB_MERGE_C R15, RZ, R15, RZ ;  /* 0x0000000fff0f723e */ /* 0x000fe200048070ff */
[----:B------:R-:W-:Y:S01]  /*23120*/  FMUL R14, R155, R2 ;  /* 0x000000029b0e7220 */ /* 0x000fe20000400000 */
[----:B------:R-:W-:-:S02]  /*23130*/  F2FP.SATFINITE.E4M3.F32.PACK_AB_MERGE_C R17, RZ, R17, RZ ;  /* 0x00000011ff11723e */ /* 0x000fc400048070ff */
[----:B0-----:R-:W-:Y:S02]  /*23140*/  F2FP.SATFINITE.E4M3.F32.PACK_AB_MERGE_C R19, RZ, R12, RZ ;  /* 0x0000000cff13723e */ /* 0x001fe400048070ff */
[----:B-1----:R-:W-:Y:S01]  /*23150*/  F2FP.SATFINITE.E4M3.F32.PACK_AB_MERGE_C R21, RZ, R13, RZ ;  /* 0x0000000dff15723e */ /* 0x002fe200048070ff */
[----:B------:R0:W-:Y:S01]  /*23160*/  @!P0 STG.E.U8 desc[UR36][R8.64+0xe9], R15 ;  /* 0x0000e90f08008986 */ /* 0x0001e2000c101124 */
[----:B--2---:R-:W-:-:S03]  /*23170*/  F2FP.SATFINITE.E4M3.F32.PACK_AB_MERGE_C R23, RZ, R14, RZ ;  /* 0x0000000eff17723e */ /* 0x004fc600048070ff */
[----:B------:R1:W-:Y:S01]  /*23180*/  @!P1 STG.E.U8 desc[UR36][R10.64+0xf0], R17 ;  /* 0x0000f0110a009986 */ /* 0x0003e2000c101124 */
[----:B------:R-:W-:-:S03]  /*23190*/  ISETP.GE.AND P1, PT, R3, 0x81, PT ;  /* 0x000000810300780c */ /* 0x000fc60003f26270 */
[----:B------:R2:W-:Y:S01]  /*231a0*/  @!P4 STG.E.U8 desc[UR36][R10.64+0xf1], R19 ;  /* 0x0000f1130a00c986 */ /* 0x0005e2000c101124 */
[C---:B------:R-:W-:Y:S02]  /*231b0*/  ISETP.LT.OR P4, PT, R0.reuse, 0xf9, !P3 ;  /* 0x000000f90000780c */ /* 0x040fe40005f81670 */
[C---:B------:R-:W-:Y:S01]  /*231c0*/  ISETP.LT.OR P3, PT, R0.reuse, 0xfa, !P3 ;  /* 0x000000fa0000780c */ /* 0x040fe20005f61670 */
[----:B------:R-:W-:Y:S01]  /*231d0*/  @!P5 STG.E.U8 desc[UR36][R8.64+0xf0], R21 ;  /* 0x0000f0150800d986 */ /* 0x000fe2000c101124 */
[C---:B------:R-:W-:Y:S02]  /*231e0*/  ISETP.LT.OR P5, PT, R0.reuse, 0xf9, !P2 ;  /* 0x000000f90000780c */ /* 0x040fe400057a1670 */
[----:B------:R-:W-:Y:S01]  /*231f0*/  ISETP.LT.OR P2, PT, R0, 0xfa, !P2 ;  /* 0x000000fa0000780c */ /* 0x000fe20005741670 */
[----:B------:R-:W-:Y:S01]  /*23200*/  @!P6 STG.E.U8 desc[UR36][R8.64+0xf1], R23 ;  /* 0x0000f1170800e986 */ /* 0x000fe2000c101124 */
[----:B------:R-:W-:Y:S01]  /*23210*/  ISETP.GE.AND P0, PT, R3, 0x89, PT ;  /* 0x000000890300780c */ /* 0x000fe20003f06270 */
[-C--:B------:R-:W-:Y:S01]  /*23220*/  FMUL R3, R154, R2.reuse ;  /* 0x000000029a037220 */ /* 0x080fe20000400000 */
[-C--:B------:R-:W-:Y:S01]  /*23230*/  FMUL R12, R152, R2.reuse ;  /* 0x00000002980c7220 */ /* 0x080fe20000400000 */
[----:B------:R-:W-:Y:S01]  /*23240*/  ISETP.LT.OR P6, PT, R0, 0x1, !P1 ;  /* 0x000000010000780c */ /* 0x000fe20004fc1670 */
[-C--:B------:R-:W-:Y:S01]  /*23250*/  FMUL R14, R20, R2.reuse ;  /* 0x00000002140e7220 */ /* 0x080fe20000400000 */
[-C--:B------:R-:W-:Y:S01]  /*23260*/  FMUL R13, R22, R2.reuse ;  /* 0x00000002160d7220 */ /* 0x080fe20000400000 */
[----:B------:R-:W-:Y:S01]  /*23270*/  FMUL R24, R24, R2 ;  /* 0x0000000218187220 */ /* 0x000fe20000400000 */
[----:B------:R-:W-:-:S02]  /*23280*/  F2FP.SATFINITE.E4M3.F32.PACK_AB_MERGE_C R3, RZ, R3, RZ ;  /* 0x00000003ff03723e */ /* 0x000fc400048070ff */
[----:B0-----:R-:W-:Y:S02]  /*23290*/  F2FP.SATFINITE.E4M3.F32.PACK_AB_MERGE_C R15, RZ, R12, RZ ;  /* 0x0000000cff0f723e */ /* 0x001fe400048070ff */
[----:B-1----:R-:W-:Y:S02]  /*232a0*/  F2FP.SATFINITE.E4M3.F32.PACK_AB_MERGE_C R17, RZ, R14, RZ ;  /* 0x0000000eff11723e */ /* 0x002fe400048070ff */
[----:B------:R-:W-:Y:S02]  /*232b0*/  F2FP.SATFINITE.E4M3.F32.PACK_AB_MERGE_C R13, RZ, R13, RZ ;  /* 0x0000000dff0d723e */ /* 0x000fe400048070ff */
[----:B--2---:R-:W-:Y:S01]  /*232c0*/  F2FP.SATFINITE.E4M3.F32.PACK_AB_MERGE_C R19, RZ, R24, RZ ;  /* 0x00000018ff13723e */ /* 0x004fe200048070ff */
[----:B------:R0:W-:Y:S01]  /*232d0*/  @!P4 STG.E.U8 desc[UR36][R10.64+0xf8], R3 ;  /* 0x0000f8030a00c986 */ /* 0x0001e2000c101124 */
[----:B------:R-:W-:-:S03]  /*232e0*/  ISETP.LT.OR P4, PT, R0, 0x2, !P0 ;  /* 0x000000020000780c */ /* 0x000fc60004781670 */
[----:B------:R-:W-:Y:S01]  /*232f0*/  @!P3 STG.E.U8 desc[UR36][R10.64+0xf9], R15 ;  /* 0x0000f90f0a00b986 */ /* 0x000fe2000c101124 */
[----:B------:R-:W-:-:S03]  /*23300*/  ISETP.LT.OR P3, PT, R0, 0x1, !P0 ;  /* 0x000000010000780c */ /* 0x000fc60004761670 */
[----:B------:R-:W-:Y:S01]  /*23310*/  @!P2 STG.E.U8 desc[UR36][R8.64+0xf9], R17 ;  /* 0x0000f9110800a986 */ /* 0x000fe2000c101124 */
[----:B------:R-:W-:-:S03]  /*23320*/  ISETP.LT.OR P2, PT, R0, 0x2, !P1 ;  /* 0x000000020000780c */ /* 0x000fc60004f41670 */
[----:B------:R1:W-:Y:S01]  /*23330*/  @!P5 STG.E.U8 desc[UR36][R8.64+0xf8], R13 ;  /* 0x0000f80d0800d986 */ /* 0x0003e2000c101124 */
[C---:B------:R-:W-:Y:S01]  /*23340*/  ISETP.LT.OR P5, PT, R0.reuse, 0x9, !P1 ;  /* 0x000000090000780c */ /* 0x040fe20004fa1670 */
[-C--:B------:R-:W-:Y:S02]  /*23350*/  FMUL R25, R25, R2.reuse ;  /* 0x0000000219197220 */ /* 0x080fe40000400000 */
[----:B------:R-:W-:Y:S01]  /*23360*/  @!P6 STG.E.U8 desc[UR36][R6.64], R19 ;  /* 0x000000130600e986 */ /* 0x000fe2000c101124 */
[----:B------:R-:W-:Y:S01]  /*23370*/  ISETP.LT.OR P6, PT, R0, 0xa, !P1 ;  /* 0x0000000a0000780c */ /* 0x000fe20004fc1670 */
[-C--:B------:R-:W-:Y:S01]  /*23380*/  FMUL R26, R26, R2.reuse ;  /* 0x000000021a1a7220 */ /* 0x080fe20000400000 */
[-C--:B------:R-:W-:Y:S01]  /*23390*/  FMUL R27, R27, R2.reuse ;  /* 0x000000021b1b7220 */ /* 0x080fe20000400000 */
[-C--:B------:R-:W-:Y:S01]  /*233a0*/  FMUL R28, R28, R2.reuse ;  /* 0x000000021c1c7220 */ /* 0x080fe20000400000 */
[----:B------:R-:W-:Y:S01]  /*233b0*/  FMUL R29, R29, R2 ;  /* 0x000000021d1d7220 */ /* 0x000fe20000400000 */
[----:B------:R-:W-:-:S02]  /*233c0*/  F2FP.SATFINITE.E4M3.F32.PACK_AB_MERGE_C R25, RZ, R25, RZ ;  /* 0x00000019ff19723e */ /* 0x000fc400048070ff */
[----:B0-----:R-:W-:Y:S02]  /*233d0*/  F2FP.SATFINITE.E4M3.F32.PACK_AB_MERGE_C R3, RZ, R26, RZ ;  /* 0x0000001aff03723e */ /* 0x001fe400048070ff */
[----:B------:R-:W-:Y:S02]  /*233e0*/  F2FP.SATFINITE.E4M3.F32.PACK_AB_MERGE_C R27, RZ, R27, RZ ;  /* 0x0000001bff1b723e */ /* 0x000fe400048070ff */
[----:B-1----:R-:W-:Y:S02]  /*233f0*/  F2FP.SATFINITE.E4M3.F32.PACK_AB_MERGE_C R9, RZ, R28, RZ ;  /* 0x0000001cff09723e */ /* 0x002fe400048070ff */
        /* <DEDUP_REMOVED lines=9> */
[----:B------:R-:W-:Y:S01]  /*23490*/  @!P6 STG.E.U8 desc[UR36][R6.64+0x9], R29 ;  /* 0x0000091d0600e986 */ /* 0x000fe2000c101124 */
[----:B------:R-:W-:Y:S01]  /*234a0*/  ISETP.LT.OR P6, PT, R0, 0x12, !P1 ;  /* 0x000000120000780c */ /* 0x000fe20004fc1670 */
[-C--:B------:R-:W-:Y:S01]  /*234b0*/  FMUL R30, R30, R2.reuse ;  /* 0x000000021e1e7220 */ /* 0x080fe20000400000 */
[-C--:B------:R-:W-:Y:S01]  /*234c0*/  FMUL R31, R31, R2.reuse ;  /* 0x000000021f1f7220 */ /* 0x080fe20000400000 */
[-C--:B------:R-:W-:Y:S01]  /*234d0*/  FMUL R32, R32, R2.reuse ;  /* 0x0000000220207220 */ /* 0x080fe20000400000 */
[-C--:B------:R-:W-:Y:S01]  /*234e0*/  FMUL R33, R33, R2.reuse ;  /* 0x0000000221217220 */ /* 0x080fe20000400000 */
[----:B------:R-:W-:Y:S01]  /*234f0*/  FMUL R34, R34, R2 ;  /* 0x0000000222227220 */ /* 0x000fe20000400000 */
[----:B0-----:R-:W-:Y:S02]  /*23500*/  F2FP.SATFINITE.E4M3.F32.PACK_AB_MERGE_C R3, RZ, R30, RZ ;  /* 0x0000001eff03723e */ /* 0x001fe400048070ff */
[----:B------:R-:W-:Y:S02]  /*23510*/  F2FP.SATFINITE.E4M3.F32.PACK_AB_MERGE_C R31, RZ, R31, RZ ;  /* 0x0000001fff1f723e */ /* 0x000fe400048070ff */
[----:B-1----:R-:W-:-:S02]  /*23520*/  F2FP.SATFINITE.E4M3.F32.PACK_AB_MERGE_C R9, RZ, R32, RZ ;  /* 0x00000020ff09723e */ /* 0x002fc400048070ff */
[----:B------:R-:W-:Y:S02]  /*23530*/  F2FP.SATFINITE.E4M3.F32.PACK_AB_MERGE_C R33, RZ, R33, RZ ;  /* 0x00000021ff21723e */ /* 0x000fe400048070ff */
[----:B------:R-:W-:Y:S01]  /*23540*/  F2FP.SATFINITE.E4M3.F32.PACK_AB_MERGE_C R11, RZ, R34, RZ ;  /* 0x00000022ff0b723e */ /* 0x000fe200048070ff */
[----:B------:R0:W-:Y:S01]  /*23550*/  @!P3 STG.E.U8 desc[UR36][R4.64+0x8], R3 ;  /* 0x000008030400b986 */ /* 0x0001e2000c101124 */
[----:B------:R-:W-:-:S03]  /*23560*/  ISETP.LT.OR P3, PT, R0, 0x12, !P0 ;  /* 0x000000120000780c */ /* 0x000fc60004761670 */
[----:B------:R-:W-:Y:S01]  /*23570*/  @!P4 STG.E.U8 desc[UR36][R4.64+0x9], R31 ;  /* 0x0000091f0400c986 */ /* 0x000fe2000c101124 */
[----:B------:R-:W-:-:S03]  /*23580*/  ISETP.LT.OR P4, PT, R0, 0x1a, !P1 ;  /* 0x0000001a0000780c */ /* 0x000fc60004f81670 */
[----:B------:R1:W-:Y:S01]  /*23590*/  @!P5 STG.E.U8 desc[UR36][R6.64+0x10], R9 ;  /* 0x000010090600d986 */ /* 0x0003e2000c101124 */
[----:B------:R-:W-:-:S03]  /*235a0*/  ISETP.LT.OR P5, PT, R0, 0x19, !P0 ;  /* 0x000000190000780c */ /* 0x000fc600047a1670 */
[----:B------:R-:W-:Y:S01]  /*235b0*/  @!P6 STG.E.U8 desc[UR36][R6.64+0x11], R33 ;  /* 0x000011210600e986 */ /* 0x000fe2000c101124 */
        /* <DEDUP_REMOVED lines=8> */
[----:B------:R-:W-:Y:S02]  /*23640*/  F2FP.SATFINITE.E4M3.F32.PACK_AB_MERGE_C R35, RZ, R35, RZ ;  /* 0x00000023ff23723e */ /* 0x000fe400048070ff */
[----:B0-----:R-:W-:Y:S02]  /*23650*/  F2FP.SATFINITE.E4M3.F32.PACK_AB_MERGE_C R3, RZ, R36, RZ ;  /* 0x00000024ff03723e */ /* 0x001fe400048070ff */
[----:B------:R-:W-:-:S02]  /*23660*/  F2FP.SATFINITE.E4M3.F32.PACK_AB_MERGE_C R37, RZ, R37, RZ ;  /* 0x00000025ff25723e */ /* 0x000fc400048070ff */
        /* <DEDUP_REMOVED lines=226> */
[----:B------:R1:W-:Y:S04]  /*24490*/  @!P5 STG.E.U8 desc[UR36][R6.64+0x88], R9 ;  /* 0x000088090600d986 */ /* 0x0003e8000c101124 */
[----:B------:R-:W-:Y:S01]  /*244a0*/  @!P6 STG.E.U8 desc[UR36][R6.64+0x89], R93 ;  /* 0x0000895d0600e986 */ /* 0x000fe2000c101124 */
[----:B------:R-:W-:-:S03]  /*244b0*/  FMUL R95, R95, R2 ;  /* 0x000000025f5f7220 */ /* 0x000fc60000400000 */
[----:B------:R-:W-:Y:S01]  /*244c0*/  @!P2 STG.E.U8 desc[UR36][R4.64+0x88], R11 ;  /* 0x0000880b0400a986 */ /* 0x000fe2000c101124 */
[----:B------:R-:W-:Y:S01]  /*244d0*/  ISETP.LT.OR P2, PT, R0, 0x91, !P1 ;  /* 0x000000910000780c */ /* 0x000fe20004f41670 */
[-C--:B------:R-:W-:Y:S01]  /*244e0*/  FMUL R96, R96, R2.reuse ;  /* 0x0000000260607220 */ /* 0x080fe20000400000 */
[C---:B------:R-:W-:Y:S02]  /*244f0*/  ISETP.LT.OR P5, PT, R0.reuse, 0x91, !P0 ;  /* 0x000000910000780c */ /* 0x040fe400047a1670 */
[----:B------:R-:W-:Y:S01]  /*24500*/  ISETP.LT.OR P6, PT, R0, 0x92, !P0 ;  /* 0x000000920000780c */ /* 0x000fe200047c1670 */
[-C--:B------:R-:W-:Y:S01]  /*24510*/  FMUL R97, R97, R2.reuse ;  /* 0x0000000261617220 */ /* 0x080fe20000400000 */
[-C--:B------:R-:W-:Y:S01]  /*24520*/  FMUL R98, R98, R2.reuse ;  /* 0x0000000262627220 */ /* 0x080fe20000400000 */
[----:B------:R-:W-:Y:S01]  /*24530*/  FMUL R99, R99, R2 ;  /* 0x0000000263637220 */ /* 0x000fe20000400000 */
[----:B------:R-:W-:Y:S02]  /*24540*/  F2FP.SATFINITE.E4M3.F32.PACK_AB_MERGE_C R95, RZ, R95, RZ ;  /* 0x0000005fff5f723e */ /* 0x000fe400048070ff */
[----:B0-----:R-:W-:-:S02]  /*24550*/  F2FP.SATFINITE.E4M3.F32.PACK_AB_MERGE_C R3, RZ, R96, RZ ;  /* 0x00000060ff03723e */ /* 0x001fc400048070ff */
        /* <DEDUP_REMOVED lines=150> */
[----:B------:R-:W-:-:S03]  /*24ec0*/  FMUL R135, R135, R2 ;  /* 0x0000000287877220 */ /* 0x000fc60000400000 */
[----:B------:R-:W-:Y:S01]  /*24ed0*/  @!P2 STG.E.U8 desc[UR36][R4.64+0xd8], R11 ;  /* 0x0000d80b0400a986 */ /* 0x000fe2000c101124 */
[----:B------:R-:W-:Y:S01]  /*24ee0*/  ISETP.LT.OR P2, PT, R0, 0xe1, !P1 ;  /* 0x000000e10000780c */ /* 0x000fe20004f41670 */
[-C--:B------:R-:W-:Y:S01]  /*24ef0*/  FMUL R136, R136, R2.reuse ;  /* 0x0000000288887220 */ /* 0x080fe20000400000 */
[----:B------:R-:W-:Y:S01]  /*24f00*/  ISETP.LT.OR P6, PT, R0, 0xe2, !P0 ;  /* 0x000000e20000780c */ /* 0x000fe200047c1670 */
        /* <DEDUP_REMOVED lines=15> */
[----:B------:R-:W-:Y:S01]  /*25000*/  ISETP.LT.OR P5, PT, R0, 0xea, !P0 ;  /* 0x000000ea0000780c */ /* 0x000fe200047a1670 */
[-C--:B------:R-:W-:Y:S02]  /*25010*/  FMUL R140, R140, R2.reuse ;  /* 0x000000028c8c7220 */ /* 0x080fe40000400000 */
[----:B------:R-:W-:Y:S01]  /*25020*/  @!P6 STG.E.U8 desc[UR36][R4.64+0xe1], R139 ;  /* 0x0000e18b0400e986 */ /* 0x000fe2000c101124 */
[----:B------:R-:W-:Y:S01]  /*25030*/  ISETP.LT.OR P6, PT, R0, 0xf1, !P1 ;  /* 0x000000f10000780c */ /* 0x000fe20004fc1670 */
[-C--:B------:R-:W-:Y:S01]  /*25040*/  FMUL R141, R141, R2.reuse ;  /* 0x000000028d8d7220 */ /* 0x080fe20000400000 */
[-C--:B------:R-:W-:Y:S01]  /*25050*/  FMUL R142, R142, R2.reuse ;  /* 0x000000028e8e7220 */ /* 0x080fe20000400000 */
[-C--:B------:R-:W-:Y:S01]  /*25060*/  FMUL R143, R143, R2.reuse ;  /* 0x000000028f8f7220 */ /* 0x080fe20000400000 */
[----:B------:R-:W-:Y:S01]  /*25070*/  FMUL R144, R144, R2 ;  /* 0x0000000290907220 */ /* 0x000fe20000400000 */
[----:B0-----:R-:W-:-:S02]  /*25080*/  F2FP.SATFINITE.E4M3.F32.PACK_AB_MERGE_C R3, RZ, R140, RZ ;  /* 0x0000008cff03723e */ /* 0x001fc400048070ff */
[----:B------:R-:W-:Y:S02]  /*25090*/  F2FP.SATFINITE.E4M3.F32.PACK_AB_MERGE_C R141, RZ, R141, RZ ;  /* 0x0000008dff8d723e */ /* 0x000fe400048070ff */
[----:B-1----:R-:W-:Y:S02]  /*250a0*/  F2FP.SATFINITE.E4M3.F32.PACK_AB_MERGE_C R9, RZ, R142, RZ ;  /* 0x0000008eff09723e */ /* 0x002fe400048070ff */
        /* <DEDUP_REMOVED lines=10> */
[----:B------:R2:W-:Y:S01]  /*25150*/  @!P6 STG.E.U8 desc[UR36][R6.64+0xf0], R11 ;  /* 0x0000f00b0600e986 */ /* 0x0005e2000c101124 */
[C---:B------:R-:W-:Y:S01]  /*25160*/  ISETP.LT.OR P6, PT, R0.reuse, 0xf2, !P0 ;  /* 0x000000f20000780c */ /* 0x040fe200047c1670 */
[-C--:B------:R-:W-:Y:S01]  /*25170*/  FMUL R145, R145, R2.reuse ;  /* 0x0000000291917220 */ /* 0x080fe20000400000 */
[----:B------:R-:W-:Y:S01]  /*25180*/  ISETP.LT.OR P5, PT, R0, 0xf9, !P0 ;  /* 0x000000f90000780c */ /* 0x000fe200047a1670 */
[-C--:B------:R-:W-:Y:S01]  /*25190*/  FMUL R146, R146, R2.reuse ;  /* 0x0000000292927220 */ /* 0x080fe20000400000 */
[----:B------:R-:W-:Y:S01]  /*251a0*/  ISETP.LT.OR P0, PT, R0, 0xfa, !P0 ;  /* 0x000000fa0000780c */ /* 0x000fe20004701670 */
[-C--:B------:R-:W-:Y:S01]  /*251b0*/  FMUL R147, R147, R2.reuse ;  /* 0x0000000293937220 */ /* 0x080fe20000400000 */
        /* <DEDUP_REMOVED lines=8> */
[----:B------:R-:W-:Y:S02]  /*25240*/  F2FP.SATFINITE.E4M3.F32.PACK_AB_MERGE_C R149, RZ, R149, RZ ;  /* 0x00000095ff95723e */ /* 0x000fe400048070ff */
[----:B--2---:R-:W-:Y:S02]  /*25250*/  F2FP.SATFINITE.E4M3.F32.PACK_AB_MERGE_C R11, RZ, R150, RZ ;  /* 0x00000096ff0b723e */ /* 0x004fe400048070ff */
[----:B------:R-:W-:Y:S01]  /*25260*/  F2FP.SATFINITE.E4M3.F32.PACK_AB_MERGE_C R151, RZ, R151, RZ ;  /* 0x00000097ff97723e */ /* 0x000fe200048070ff */
[----:B------:R0:W-:Y:S04]  /*25270*/  @!P2 STG.E.U8 desc[UR36][R6.64+0xf1], R145 ;  /* 0x0000f1910600a986 */ /* 0x0001e8000c101124 */
[----:B------:R0:W-:Y:S04]  /*25280*/  @!P4 STG.E.U8 desc[UR36][R4.64+0xf0], R3 ;  /* 0x0000f0030400c986 */ /* 0x0001e8000c101124 */
[----:B------:R0:W-:Y:S04]  /*25290*/  @!P6 STG.E.U8 desc[UR36][R4.64+0xf1], R147 ;  /* 0x0000f1930400e986 */ /* 0x0001e8000c101124 */
[----:B------:R0:W-:Y:S04]  /*252a0*/  @!P3 STG.E.U8 desc[UR36][R6.64+0xf8], R9 ;  /* 0x0000f8090600b986 */ /* 0x0001e8000c101124 */
[----:B------:R0:W-:Y:S04]  /*252b0*/  @!P1 STG.E.U8 desc[UR36][R6.64+0xf9], R149 ;  /* 0x0000f99506009986 */ /* 0x0001e8000c101124 */
[----:B------:R0:W-:Y:S04]  /*252c0*/  @!P5 STG.E.U8 desc[UR36][R4.64+0xf8], R11 ;  /* 0x0000f80b0400d986 */ /* 0x0001e8000c101124 */
[----:B------:R0:W-:Y:S02]  /*252d0*/  @!P0 STG.E.U8 desc[UR36][R4.64+0xf9], R151 ;  /* 0x0000f99704008986 */ /* 0x0001e4000c101124 */
.L_x_553:
[----:B------:R-:W-:Y:S05]  /*252e0*/  BSYNC B0 ;  /* 0x0000000000007941 */ /* 0x000fea0003800000 */
.L_x_39:
[----:B0-----:R-:W2:Y:S04]  /*252f0*/  LDL.LU R5, [R1+0x200] ;  /* 0x0002000001057983 */ /* 0x001ea80000300800 */
[----:B------:R-:W2:Y:S01]  /*25300*/  LDL.LU R4, [R1+0x204] ;  /* 0x0002040001047983 */ /* 0x000ea20000300800 */
[----:B------:R-:W-:Y:S01]  /*25310*/  ULDC UR4, c[0x0][0xc] ;  /* 0x0000030000047ab9 */ /* 0x000fe20000000800 */
[----:B------:R-:W-:Y:S01]  /*25320*/  ULDC UR5, c[0x0][0x10] ;  /* 0x0000040000057ab9 */ /* 0x000fe20000000800 */
[----:B------:R-:W2:Y:S01]  /*25330*/  LDC R3, c[0x0][0x14] ;  /* 0x00000500ff037b82 */ /* 0x000ea20000000800 */
[----:B------:R-:W-:Y:S01]  /*25340*/  UIMAD.WIDE.U32 UR4, UR4, UR5, URZ ;  /* 0x00000005040472a5 */ /* 0x000fe2000f8e003f */
[----:B-----5:R-:W-:Y:S01]  /*25350*/  PRMT R0, RZ, 0x7610, R0 ;  /* 0x00007610ff007816 */ /* 0x020fe20000000000 */
[----:B------:R-:W-:Y:S01]  /*25360*/  UMOV UR41, 0xffffffff ;  /* 0xffffffff00297882 */ /* 0x000fe20000000000 */
[----:B------:R-:W-:-:S03]  /*25370*/  UMOV UR44, 0xffffffff ;  /* 0xffffffff002c7882 */ /* 0x000fc60000000000 */
[----:B--2---:R-:W-:-:S04]  /*25380*/  IMAD.WIDE.U32 R4, R3, UR4, R4 ;  /* 0x0000000403047c25 */ /* 0x004fc8000f8e0004 */
[----:B------:R-:W-:Y:S01]  /*25390*/  IMAD R3, R3, UR5, RZ ;  /* 0x0000000503037c24 */ /* 0x000fe2000f8e02ff */
[----:B------:R-:W-:Y:S01]  /*253a0*/  ULDC.64 UR4, c[0x0][0x650] ;  /* 0x0001940000047ab9 */ /* 0x000fe20000000a00 */
[----:B------:R-:W-:Y:S01]  /*253b0*/  IMAD.MOV.U32 R7, RZ, RZ, R4 ;  /* 0x000000ffff077224 */ /* 0x000fe200078e0004 */
[----:B------:R-:W-:Y:S01]  /*253c0*/  ISETP.GE.U32.AND P0, PT, R4, UR4, PT ;  /* 0x0000000404007c0c */ /* 0x000fe2000bf06070 */
[----:B------:R-:W-:-:S05]  /*253d0*/  IMAD.IADD R6, R5, 0x1, R3 ;  /* 0x0000000105067824 */ /* 0x000fca00078e0203 */
[----:B------:R0:W-:Y:S01]  /*253e0*/  STL [R1+0x200], R6 ;  /* 0x0002000601007387 */ /* 0x0001e20000100800 */
[----:B------:R-:W-:-:S03]  /*253f0*/  ISETP.GE.U32.AND.EX P0, PT, R6, UR5, PT, P0 ;  /* 0x0000000506007c0c */ /* 0x000fc6000bf06100 */
[----:B------:R0:W-:Y:S10]  /*25400*/  STL [R1+0x204], R7 ;  /* 0x0002040701007387 */ /* 0x0001f40000100800 */
[----:B0-----:R-:W-:Y:S05]  /*25410*/  @P0 BRA `(.L_x_554) ;  /* 0x0000000400880947 */ /* 0x001fea0003800000 */
[----:B------:R-:W0:Y:S01]  /*25420*/  S2UR UR6, SR_CTAID.X ;  /* 0x00000000000679c3 */ /* 0x000e220000002500 */
[----:B------:R-:W-:Y:S01]  /*25430*/  ULDC.64 UR12, c[0x0][0x628] ;  /* 0x00018a00000c7ab9 */ /* 0x000fe20000000a00 */
[----:B------:R-:W-:Y:S01]  /*25440*/  ULDC UR4, c[0x0][0x150] ;  /* 0x0000540000047ab9 */ /* 0x000fe20000000800 */
[----:B------:R-:W-:Y:S01]  /*25450*/  ISETP.NE.U32.AND P0, PT, RZ, UR12, PT ;  /* 0x0000000cff007c0c */ /* 0x000fe2000bf05070 */
[----:B------:R-:W-:Y:S01]  /*25460*/  ULDC UR15, c[0x0][0x630] ;  /* 0x00018c00000f7ab9 */ /* 0x000fe20000000800 */
[C---:B------:R-:W-:Y:S01]  /*25470*/  R2UR UR16, R7.reuse ;  /* 0x00000000071072ca */ /* 0x040fe200000e0000 */
[----:B------:R-:W-:Y:S01]  /*25480*/  ULDC UR19, c[0x0][0x154] ;  /* 0x0000550000137ab9 */ /* 0x000fe20000000800 */
[----:B------:R-:W-:Y:S01]  /*25490*/  ISETP.NE.AND.EX P0, PT, RZ, UR13, PT, P0 ;  /* 0x0000000dff007c0c */ /* 0x000fe2000bf05300 */
[----:B------:R-:W2:Y:S01]  /*254a0*/  S2UR UR18, SR_CTAID.Y ;  /* 0x00000000001279c3 */ /* 0x000ea20000002600 */
[----:B------:R-:W-:Y:S02]  /*254b0*/  R2UR UR17, R6 ;  /* 0x00000000061172ca */ /* 0x000fe400000e0000 */
[----:B------:R-:W-:-:S02]  /*254c0*/  R2UR UR10, R7 ;  /* 0x00000000070a72ca */ /* 0x000fc400000e0000 */
[----:B------:R-:W-:Y:S02]  /*254d0*/  R2UR UR11, R6 ;  /* 0x00000000060b72ca */ /* 0x000fe400000e0000 */
[----:B0-----:R-:W-:-:S05]  /*254e0*/  I2FP.F32.U32 R0, UR6 ;  /* 0x0000000600007c45 */ /* 0x001fca0008201000 */
[----:B------:R-:W-:-:S04]  /*254f0*/  FMUL R0, R0, UR4 ;  /* 0x0000000400007c20 */ /* 0x000fc80008400000 */
[----:B------:R0:W0:Y:S01]  /*25500*/  F2I.U32.TRUNC.NTZ R3, R0 ;  /* 0x0000000000037305 */ /* 0x000022000020f000 */
[----:B--2---:R-:W-:Y:S05]  /*25510*/  @!P0 BRA `(.L_x_555) ;  /* 0x0000000000308947 */ /* 0x004fea0003800000 */
        /* <DEDUP_REMOVED lines=12> */
.L_x_555:
[----:B------:R-:W-:Y:S01]  /*255e0*/  USHF.R.U64 UR44, UR10, UR15, UR11 ;  /* 0x0000000f0a2c7299 */ /* 0x000fe2000800120b */
[----:B0-----:R-:W-:Y:S01]  /*255f0*/  I2FP.F32.U32 R0, UR18 ;  /* 0x0000001200007c45 */ /* 0x001fe20008201000 */
[----:B------:R-:W-:Y:S02]  /*25600*/  USHF.R.U32.HI UR4, URZ, UR15, UR11 ;  /* 0x0000000f3f047299 */ /* 0x000fe4000801160b */
        /* <DEDUP_REMOVED lines=8> */
[----:B------:R-:W-:Y:S01]  /*25690*/  UIMAD.WIDE.U32 UR8, UR10, UR12, UR8 ;  /* 0x0000000c0a0872a5 */ /* 0x000fe2000f8e0008 */
[----:B------:R-:W-:Y:S01]  /*256a0*/  R2UR UR12, R3 ;  /* 0x00000000030c72ca */ /* 0x000fe200000e0000 */
[----:B------:R-:W-:Y:S01]  /*256b0*/  UIMAD UR10, UR10, UR13, UR4 ;  /* 0x0000000d0a0a72a4 */ /* 0x000fe2000f8e0204 */
[----:B------:R-:W-:Y:S01]  /*256c0*/  ULDC UR11, c[0x0][0x618] ;  /* 0x00018600000b7ab9 */ /* 0x000fe20000000800 */
[----:B------:R-:W-:Y:S02]  /*256d0*/  ULDC UR21, c[0x0][0x658] ;  /* 0x0001960000157ab9 */ /* 0x000fe40000000800 */
[----:B------:R-:W-:Y:S01]  /*256e0*/  UIADD3 UR9, UR9, UR10, URZ ;  /* 0x0000000a09097290 */ /* 0x000fe2000fffe03f */
[----:B------:R-:W-:Y:S01]  /*256f0*/  UMOV UR15, 0xffffffff ;  /* 0xffffffff000f7882 */ /* 0x000fe20000000000 */
[----:B------:R-:W-:Y:S01]  /*25700*/  ULDC.64 UR4, c[0x0][0x640] ;  /* 0x0001900000047ab9 */ /* 0x000fe20000000a00 */
[----:B------:R-:W-:Y:S01]  /*25710*/  USHF.L.U32 UR15, UR15, UR21, URZ ;  /* 0x000000150f0f7299 */ /* 0x000fe2000800063f */
[----:B------:R-:W-:Y:S01]  /*25720*/  ISETP.NE.U32.AND P0, PT, RZ, UR4, PT ;  /* 0x00000004ff007c0c */ /* 0x000fe2000bf05070 */
[----:B------:R-:W-:-:S02]  /*25730*/  USHF.R.U64 UR16, UR8, UR11, UR9 ;  /* 0x0000000b08107299 */ /* 0x000fc40008001209 */
[----:B------:R-:W-:Y:S01]  /*25740*/  USHF.R.U32.HI UR8, URZ, UR11, UR9 ;  /* 0x0000000b3f087299 */ /* 0x000fe20008011609 */
[----:B0-----:R-:W-:Y:S01]  /*25750*/  R2UR UR14, R0 ;  /* 0x00000000000e72ca */ /* 0x001fe200000e0000 */
[----:B------:R-:W-:Y:S01]  /*25760*/  ULDC UR17, c[0x0][0x608] ;  /* 0x0001820000117ab9 */ /* 0x000fe20000000800 */
[----:B------:R-:W-:Y:S01]  /*25770*/  ULOP3.LUT UR45, URZ, UR15, URZ, 0x33, !UPT ;  /* 0x0000000f3f2d7292 */ /* 0x000fe2000f8e333f */
[----:B------:R-:W-:Y:S01]  /*25780*/  ISETP.NE.AND.EX P0, PT, RZ, UR5, PT, P0 ;  /* 0x00000005ff007c0c */ /* 0x000fe2000bf05300 */
[----:B------:R-:W-:Y:S02]  /*25790*/  USHF.R.U64 UR15, UR16, UR17, UR8 ;  /* 0x00000011100f7299 */ /* 0x000fe40008001208 */
[----:B------:R-:W-:Y:S02]  /*257a0*/  USHF.R.U32.HI UR8, URZ, UR17, UR8 ;  /* 0x000000113f087299 */ /* 0x000fe40008011608 */
[----:B------:R-:W-:Y:S02]  /*257b0*/  UIADD3 UR12, -UR12, URZ, URZ ;  /* 0x0000003f0c0c7290 */ /* 0x000fe4000fffe13f */
[----:B------:R-:W-:Y:S01]  /*257c0*/  USHF.R.U64 UR17, UR15, UR21, UR8 ;  /* 0x000000150f117299 */ /* 0x000fe20008001208 */
[----:B------:R-:W-:Y:S01]  /*257d0*/  UMOV UR19, 0x1 ;  /* 0x0000000100137882 */ /* 0x000fe20000000000 */
[----:B------:R-:W-:Y:S01]  /*257e0*/  ULDC UR13, c[0x0][0x144] ;  /* 0x00005100000d7ab9 */ /* 0x000fe20000000800 */
[----:B------:R-:W-:Y:S01]  /*257f0*/  ULDC UR7, c[0x0][0x600] ;  /* 0x0001800000077ab9 */ /* 0x000fe20000000800 */
[----:B------:R-:W-:-:S02]  /*25800*/  USHF.L.U32 UR24, UR19, UR21, URZ ;  /* 0x0000001513187299 */ /* 0x000fc4000800063f */
[----:B------:R-:W-:Y:S02]  /*25810*/  USHF.R.U32.HI UR8, URZ, UR21, UR8 ;  /* 0x000000153f087299 */ /* 0x000fe40008011608 */
[----:B------:R-:W-:Y:S02]  /*25820*/  UIMAD UR21, UR13, UR12, UR6 ;  /* 0x0000000c0d1572a4 */ /* 0x000fe4000f8e0206 */
[----:B------:R-:W-:Y:S02]  /*25830*/  UIADD3 UR20, UR7, -0x1, URZ ;  /* 0xffffffff07147890 */ /* 0x000fe4000fffe03f */
[----:B------:R-:W-:Y:S01]  /*25840*/  UIADD3 UR19, -UR14, URZ, URZ ;  /* 0x0000003f0e137290 */ /* 0x000fe2000fffe13f */
        /* <DEDUP_REMOVED lines=17> */
.L_x_556:
[----:B------:R-:W-:Y:S01]  /*25960*/  UISETP.NE.AND UP0, UPT, UR42, URZ, UPT ;  /* 0x0000003f2a00728c */ /* 0x000fe2000bf05270 */
[----:B------:R-:W-:Y:S01]  /*25970*/  IMAD.MOV.U32 R0, RZ, RZ, 0x1 ;  /* 0x00000001ff007424 */ /* 0x000fe200078e00ff */
[----:B------:R-:W-:Y:S02]  /*25980*/  USHF.R.U64 UR4, UR6, UR22, UR8 ;  /* 0x0000001606047299 */ /* 0x000fe40008001208 */
[----:B------:R-:W-:Y:S02]  /*25990*/  ULOP3.LUT UR45, UR15, UR45, URZ, 0xc0, !UPT ;  /* 0x0000002d0f2d7292 */ /* 0x000fe4000f8ec03f */
[----:B------:R-:W-:Y:S02]  /*259a0*/  UIADD3 UR5, -UR4, URZ, URZ ;  /* 0x0000003f04057290 */ /* 0x000fe4000fffe13f */
[----:B------:R-:W-:Y:S02]  /*259b0*/  UIMAD UR45, UR24, UR4, UR45 ;  /* 0x00000004182d72a4 */ /* 0x000fe4000f8e022d */
[----:B------:R-:W-:-:S02]  /*259c0*/  ULOP3.LUT UR16, UR16, UR20, URZ, 0xc0, !UPT ;  /* 0x0000001410107292 */ /* 0x000fc4000f8ec03f */
[----:B------:R-:W-:Y:S02]  /*259d0*/  @UP0 UIMAD UR21, UR25, UR19, UR18 ;  /* 0x00000013191502a4 */ /* 0x000fe4000f8e0212 */
[----:B------:R-:W-:-:S03]  /*259e0*/  UIMAD UR4, UR5, UR23, UR17 ;  /* 0x00000017050472a4 */ /* 0x000fc6000f8e0211 */
[----:B------:R-:W-:Y:S01]  /*259f0*/  ULDC UR5, c[0x0][0x610] ;  /* 0x0001840000057ab9 */ /* 0x000fe20000000800 */
[----:B------:R-:W-:Y:S02]  /*25a00*/  UIMAD UR4, UR4, UR7, UR16 ;  /* 0x00000007040472a4 */ /* 0x000fe4000f8e0210 */
[----:B------:R-:W-:-:S04]  /*25a10*/  UIMAD UR45, UR45, UR5, UR21 ;  /* 0x000000052d2d72a4 */ /* 0x000fc8000f8e0215 */
[----:B------:R-:W-:Y:S02]  /*25a20*/  USEL UR41, UR4, UR45, !UP0 ;  /* 0x0000002d04297287 */ /* 0x000fe4000c000000 */
[----:B------:R-:W-:-:S12]  /*25a30*/  USEL UR45, UR45, UR4, !UP0 ;  /* 0x000000042d2d7287 */ /* 0x000fd8000c000000 */
.L_x_554:
[----:B------:R-:W-:-:S13]  /*25a40*/  LOP3.LUT P0, RZ, R0, 0xff, RZ, 0xc0, !PT ;  /* 0x000000ff00ff7812 */ /* 0x000fda000780c0ff */
[----:B------:R-:W-:Y:S05]  /*25a50*/  @P0 BRA `(.L_x_557) ;  /* 0xfffffdb400a40947 */ /* 0x000fea000383ffff */
[----:B------:R-:W-:Y:S05]  /*25a60*/  EXIT ;  /* 0x000000000000794d */ /* 0x000fea0003800000 */
.L_x_3:
[----:B------:R-:W2:Y:S04]  /*25a70*/  LDL R4, [R1+0x204] ;  /* 0x0002040001047983 */ /* 0x000ea80000100800 */
[----:B------:R-:W3:Y:S01]  /*25a80*/  LDL R3, [R1+0x200] ;  /* 0x0002000001037983 */ /* 0x000ee20000100800 */
[----:B------:R-:W-:Y:S01]  /*25a90*/  IMAD.MOV.U32 R5, RZ, RZ, -0x1 ;  /* 0xffffffffff057424 */ /* 0x000fe200078e00ff */
[----:B------:R-:W-:Y:S01]  /*25aa0*/  ULDC.64 UR8, c[0x0][0x650] ;  /* 0x0001940000087ab9 */ /* 0x000fe20000000a00 */
[----:B------:R-:W-:Y:S01]  /*25ab0*/  IMAD.MOV.U32 R2, RZ, RZ, -0x1 ;  /* 0xffffffffff027424 */ /* 0x000fe200078e00ff */
[----:B------:R-:W-:Y:S01]  /*25ac0*/  PRMT R0, RZ, 0x7610, R0 ;  /* 0x00007610ff007816 */ /* 0x000fe20000000000 */
[----:B------:R-:W-:Y:S01]  /*25ad0*/  IMAD.MOV.U32 R16, RZ, RZ, -0x1 ;  /* 0xffffffffff107424 */ /* 0x000fe200078e00ff */
[----:B------:R1:W-:Y:S04]  /*25ae0*/  STL [R1+0x4], R5 ;  /* 0x0000040501007387 */ /* 0x0003e80000100800 */
[----:B------:R1:W-:Y:S01]  /*25af0*/  STL [R1], R2 ;  /* 0x0000000201007387 */ /* 0x0003e20000100800 */
[----:B--2---:R-:W-:-:S04]  /*25b00*/  ISETP.GE.U32.AND P0, PT, R4, UR8, PT ;  /* 0x0000000804007c0c */ /* 0x004fc8000bf06070 */
[----:B---3--:R-:W-:-:S13]  /*25b10*/  ISETP.GE.U32.AND.EX P0, PT, R3, UR9, PT, P0 ;  /* 0x0000000903007c0c */ /* 0x008fda000bf06100 */
[----:B-1----:R-:W-:Y:S05]  /*25b20*/  @P0 BRA `(.L_x_558) ;  /* 0x0000000400940947 */ /* 0x002fea0003800000 */
[----:B------:R-:W-:Y:S01]  /*25b30*/  I2FP.F32.U32 R0, UR4 ;  /* 0x0000000400007c45 */ /* 0x000fe20008201000 */
[----:B0-----:R-:W-:Y:S01]  /*25b40*/  ULDC.64 UR16, c[0x0][0x628] ;  /* 0x00018a0000107ab9 */ /* 0x001fe20000000a00 */
        /* <DEDUP_REMOVED lines=24> */
.L_x_559:
        /* <DEDUP_REMOVED lines=24> */
[----:B------:R-:W-:Y:S01]  /*25e50*/  UMOV UR19, 0x1 ;  /* 0x0000000100137882 */ /* 0x000fe20000000000 */
[----:B------:R-:W-:Y:S01]  /*25e60*/  ULDC UR20, c[0x0][0x608] ;  /* 0x0001820000147ab9 */ /* 0x000fe20000000800 */
[----:B------:R-:W-:Y:S01]  /*25e70*/  USHF.L.U32 UR26, UR19, UR23, URZ ;  /* 0x00000017131a7299 */ /* 0x000fe2000800063f */
[----:B------:R-:W-:Y:S01]  /*25e80*/  ISETP.NE.AND.EX P0, PT, RZ, UR9, PT, P0 ;  /* 0x00000009ff007c0c */ /* 0x000fe2000bf05300 */
[----:B------:R-:W-:Y:S02]  /*25e90*/  USHF.R.U64 UR19, UR18, UR20, UR11 ;  /* 0x0000001412137299 */ /* 0x000fe4000800120b */
[----:B------:R-:W-:Y:S02]  /*25ea0*/  USHF.R.U32.HI UR11, URZ, UR20, UR11 ;  /* 0x000000143f0b7299 */ /* 0x000fe4000801160b */
[----:B------:R-:W-:-:S02]  /*25eb0*/  UIADD3 UR15, -UR15, URZ, URZ ;  /* 0x0000003f0f0f7290 */ /* 0x000fc4000fffe13f */
[----:B------:R-:W-:Y:S01]  /*25ec0*/  USHF.R.U64 UR20, UR19, UR23, UR11 ;  /* 0x0000001713147299 */ /* 0x000fe2000800120b */
[----:B------:R-:W-:Y:S01]  /*25ed0*/  ULDC UR16, c[0x0][0x144] ;  /* 0x0000510000107ab9 */ /* 0x000fe20000000800 */
[----:B------:R-:W-:Y:S01]  /*25ee0*/  ULDC UR6, c[0x0][0x600] ;  /* 0x0001800000067ab9 */ /* 0x000fe20000000800 */
[----:B------:R-:W-:Y:S02]  /*25ef0*/  USHF.R.U32.HI UR11, URZ, UR23, UR11 ;  /* 0x000000173f0b7299 */ /* 0x000fe4000801160b */
[----:B------:R-:W-:Y:S02]  /*25f00*/  UIMAD UR23, UR16, UR15, UR4 ;  /* 0x0000000f101772a4 */ /* 0x000fe4000f8e0204 */
[----:B------:R-:W-:Y:S02]  /*25f10*/  UIADD3 UR22, UR6, -0x1, URZ ;  /* 0xffffffff06167890 */ /* 0x000fe4000fffe03f */
[----:B------:R-:W-:Y:S02]  /*25f20*/  ULOP3.LUT UR27, URZ, UR13, URZ, 0x33, !UPT ;  /* 0x0000000d3f1b7292 */ /* 0x000fe4000f8e333f */
        /* <DEDUP_REMOVED lines=18> */
.L_x_560:
[----:B------:R-:W-:Y:S01]  /*26050*/  UISETP.NE.AND UP0, UPT, UR42, URZ, UPT ;  /* 0x0000003f2a00728c */ /* 0x000fe2000bf05270 */
[----:B------:R-:W-:Y:S01]  /*26060*/  IMAD.MOV.U32 R0, RZ, RZ, 0x1 ;  /* 0x00000001ff007424 */ /* 0x000fe200078e00ff */
[----:B------:R-:W-:Y:S01]  /*26070*/  USHF.R.U64 UR8, UR4, UR24, UR11 ;  /* 0x0000001804087299 */ /* 0x000fe2000800120b */
[----:B------:R-:W-:Y:S01]  /*26080*/  IMAD.U32 R16, RZ, RZ, UR5 ;  /* 0x00000005ff107e24 */ /* 0x000fe2000f8e00ff */
[----:B------:R-:W-:Y:S02]  /*26090*/  ULOP3.LUT UR4, UR19, UR27, URZ, 0xc0, !UPT ;  /* 0x0000001b13047292 */ /* 0x000fe4000f8ec03f */
[----:B------:R-:W-:Y:S02]  /*260a0*/  ULOP3.LUT UR18, UR18, UR22, URZ, 0xc0, !UPT ;  /* 0x0000001612127292 */ /* 0x000fe4000f8ec03f */
[----:B------:R-:W-:-:S03]  /*260b0*/  UIMAD UR4, UR26, UR8, UR4 ;  /* 0x000000081a0472a4 */ /* 0x000fc6000f8e0204 */
[----:B------:R-:W-:Y:S02]  /*260c0*/  @UP0 UIMAD UR23, UR28, UR21, UR7 ;  /* 0x000000151c1702a4 */ /* 0x000fe4000f8e0207 */
[----:B------:R-:W-:-:S03]  /*260d0*/  UIADD3 UR7, -UR8, URZ, URZ ;  /* 0x0000003f08077290 */ /* 0x000fc6000fffe13f */
[----:B------:R-:W-:Y:S01]  /*260e0*/  ULDC UR8, c[0x0][0x610] ;  /* 0x0001840000087ab9 */ /* 0x000fe20000000800 */
[----:B------:R-:W-:Y:S02]  /*260f0*/  UIMAD UR7, UR7, UR25, UR20 ;  /* 0x00000019070772a4 */ /* 0x000fe4000f8e0214 */
[----:B------:R-:W-:Y:S02]  /*26100*/  UIMAD UR4, UR4, UR8, UR23 ;  /* 0x00000008040472a4 */ /* 0x000fe4000f8e0217 */
[----:B------:R-:W-:-:S04]  /*26110*/  UIMAD UR7, UR7, UR6, UR18 ;  /* 0x00000006070772a4 */ /* 0x000fc8000f8e0212 */
[----:B------:R-:W-:Y:S02]  /*26120*/  USEL UR6, UR7, UR4, !UP0 ;  /* 0x0000000407067287 */ /* 0x000fe4000c000000 */
[----:B------:R-:W-:-:S04]  /*26130*/  USEL UR4, UR4, UR7, !UP0 ;  /* 0x0000000704047287 */ /* 0x000fc8000c000000 */
[----:B------:R-:W-:Y:S02]  /*26140*/  IMAD.U32 R3, RZ, RZ, UR6 ;  /* 0x00000006ff037e24 */ /* 0x000fe4000f8e00ff */
[----:B------:R-:W-:-:S05]  /*26150*/  IMAD.U32 R2, RZ, RZ, UR4 ;  /* 0x00000004ff027e24 */ /* 0x000fca000f8e00ff */
[----:B------:R1:W-:Y:S04]  /*26160*/  STL [R1+0x4], R2 ;  /* 0x0000040201007387 */ /* 0x0003e80000100800 */
[----:B------:R1:W-:Y:S02]  /*26170*/  STL [R1], R3 ;  /* 0x0000000301007387 */ /* 0x0003e40000100800 */
.L_x_558:
[----:B------:R-:W-:-:S08]  /*26180*/  NOP ;  /* 0x0000000000007918 */ /* 0x000fd00000000000 */
[----:B01----:R-:W0:-:S00]  /*26190*/  USETMAXREG.DEALLOC.CTAPOOL 0x18 ;  /* 0x00000018000079c8 */ /* 0x003e0000080e0500 */
[----:B------:R-:W-:-:S13]  /*261a0*/  ISETP.NE.AND P0, PT, RZ, UR10, PT ;  /* 0x0000000aff007c0c */ /* 0x000fda000bf05270 */
[----:B------:R-:W-:Y:S05]  /*261b0*/  @P0 EXIT ;  /* 0x000000000000094d */ /* 0x000fea0003800000 */
[----:B0-----:R0:W-:Y:S01]  /*261c0*/  STL [R1+0x8], RZ ;  /* 0x000008ff01007387 */ /* 0x0011e20000100800 */
[----:B------:R-:W-:Y:S01]  /*261d0*/  LOP3.LUT P0, RZ, R0, 0xff, RZ, 0xc0, !PT ;  /* 0x000000ff00ff7812 */ /* 0x000fe2000780c0ff */
[----:B------:R-:W-:-:S12]  /*261e0*/  IMAD.MOV.U32 R18, RZ, RZ, 0x1 ;  /* 0x00000001ff127424 */ /* 0x000fd800078e00ff */
[----:B0-----:R-:W-:Y:S05]  /*261f0*/  @!P0 BRA `(.L_x_561) ;  /* 0x00000010005c8947 */ /* 0x001fea0003800000 */
[----:B------:R-:W0:Y:S01]  /*26200*/  S2R R2, SR_TID.X ;  /* 0x0000000000027919 */ /* 0x000e220000002100 */
[----:B------:R-:W-:Y:S01]  /*26210*/  IMAD.MOV.U32 R0, RZ, RZ, 0x1 ;  /* 0x00000001ff007424 */ /* 0x000fe200078e00ff */
[----:B------:R-:W-:Y:S01]  /*26220*/  ULDC UR5, c[0x0][0x28c] ;  /* 0x0000a30000057ab9 */ /* 0x000fe20000000800 */
[----:B------:R-:W-:Y:S01]  /*26230*/  ULDC UR39, c[0x0][0x658] ;  /* 0x0001960000277ab9 */ /* 0x000fe20000000800 */
[----:B------:R-:W-:Y:S01]  /*26240*/  UMOV UR6, 0xffffffff ;  /* 0xffffffff00067882 */ /* 0x000fe20000000000 */
[----:B------:R-:W-:Y:S01]  /*26250*/  UIADD3 UR7, UR5, 0x7f, URZ ;  /* 0x0000007f05077890 */ /* 0x000fe2000fffe03f */
[----:B------:R1:W-:Y:S01]  /*26260*/  STL.S16 [R1+0xc], R0 ;  /* 0x00000c0001007387 */ /* 0x0003e20000100600 */
[----:B------:R-:W-:Y:S01]  /*26270*/  UMOV UR8, 0x1 ;  /* 0x0000000100087882 */ /* 0x000fe20000000000 */
[----:B------:R-:W-:Y:S01]  /*26280*/  USHF.L.U32 UR6, UR6, UR39, URZ ;  /* 0x0000002706067299 */ /* 0x000fe2000800063f */
[----:B------:R-:W-:Y:S01]  /*26290*/  BSSY B7, `(.L_x_561) ;  /* 0x000010d000077945 */ /* 0x000fe20003800000 */
[----:B------:R1:W-:Y:S01]  /*262a0*/  STL [R1+0x8], RZ ;  /* 0x000008ff01007387 */ /* 0x0003e20000100800 */
[----:B------:R-:W-:Y:S01]  /*262b0*/  USHF.L.U32 UR39, UR8, UR39, URZ ;  /* 0x0000002708277299 */ /* 0x000fe2000800063f */
[----:B------:R-:W-:Y:S01]  /*262c0*/  IMAD.MOV.U32 R18, RZ, RZ, 0x1 ;  /* 0x00000001ff127424 */ /* 0x000fe200078e00ff */
[----:B------:R-:W-:Y:S01]  /*262d0*/  USHF.R.S32.HI UR8, URZ, 0x1f, UR7 ;  /* 0x0000001f3f087899 */ /* 0x000fe20008011407 */
[----:B------:R-:W-:Y:S01]  /*262e0*/  ULDC UR4, c[0x0][0xc] ;  /* 0x0000030000047ab9 */ /* 0x000fe20000000800 */
[----:B------:R-:W-:-:S02]  /*262f0*/  ULDC UR5, c[0x0][0x10] ;  /* 0x0000040000057ab9 */ /* 0x000fc40000000800 */
[----:B------:R-:W-:Y:S02]  /*26300*/  ULEA.HI UR8, UR8, UR7, URZ, 0x7 ;  /* 0x0000000708087291 */ /* 0x000fe4000f8f383f */
[----:B------:R-:W-:Y:S02]  /*26310*/  UIMAD.WIDE.U32 UR4, UR4, UR5, URZ ;  /* 0x00000005040472a5 */ /* 0x000fe4000f8e003f */
[----:B------:R-:W-:Y:S02]  /*26320*/  ULOP3.LUT UR38, URZ, UR6, URZ, 0x33, !UPT ;  /* 0x000000063f267292 */ /* 0x000fe4000f8e333f */
[----:B------:R-:W-:Y:S01]  /*26330*/  USHF.R.S32.HI UR44, URZ, 0x7, UR8 ;  /* 0x000000073f2c7899 */ /* 0x000fe20008011408 */
[----:B------:R-:W-:Y:S01]  /*26340*/  ULDC UR6, c[0x0][0x14] ;  /* 0x0000050000067ab9 */ /* 0x000fe20000000800 */
[----:B------:R-:W-:Y:S01]  /*26350*/  ULDC UR40, c[0x0][0x600] ;  /* 0x0001800000287ab9 */ /* 0x000fe20000000800 */
[----:B------:R-:W-:Y:S02]  /*26360*/  UIMAD.WIDE.U32 UR48, UR4, UR6, URZ ;  /* 0x00000006043072a5 */ /* 0x000fe4000f8e003f */
[----:B------:R-:W-:-:S02]  /*26370*/  UIMAD UR45, UR5, UR6, URZ ;  /* 0x00000006052d72a4 */ /* 0x000fc4000f8e023f */
[----:B------:R-:W-:Y:S01]  /*26380*/  ULOP3.LUT UR41, UR43, 0x2, URZ, 0xfc, !UPT ;  /* 0x000000022b297892 */ /* 0x000fe2000f8efc3f */
[C---:B0-----:R-:W-:Y:S01]  /*26390*/  LOP3.LUT P1, RZ, R2.reuse, 0x7f, RZ, 0xc0, !PT ;  /* 0x0000007f02ff7812 */ /* 0x041fe2000782c0ff */
[----:B------:R-:W-:Y:S01]  /*263a0*/  UIADD3 UR40, UR40, -0x1, URZ ;  /* 0xffffffff28287890 */ /* 0x000fe2000fffe03f */
[----:B------:R-:W-:Y:S01]  /*263b0*/  LOP3.LUT P0, RZ, R2, 0x1f, RZ, 0xc0, !PT ;  /* 0x0000001f02ff7812 */ /* 0x000fe2000780c0ff */
[----:B------:R-:W-:Y:S02]  /*263c0*/  UIADD3 UR45, UR49, UR45, URZ ;  /* 0x0000002d312d7290 */ /* 0x000fe4000fffe03f */
[----:B------:R-:W-:Y:S01]  /*263d0*/  UIADD3 UR46, UR44, 0x1, URZ ;  /* 0x000000012c2e7890 */ /* 0x000fe2000fffe03f */
[----:B------:R-:W-:Y:S01]  /*263e0*/  PLOP3.LUT P0, PT, P0, P1, PT, 0x8a, 0x0 ;  /* 0x000000000000781c */ /* 0x000fe20000703172 */
[----:B------:R-:W-:-:S03]  /*263f0*/  ULDC.64 UR36, c[0x0][0x198] ;  /* 0x0000660000247ab9 */ /* 0x000fc60000000a00 */
[----:B-1----:R-:W-:-:S09]  /*26400*/  P2R R17, PR, RZ, 0x1 ;  /* 0x00000001ff117803 */ /* 0x002fd20000000000 */
.L_x_575:
[----:B------:R-:W-:-:S03]  /*26410*/  UMOV UR4, 0xffffffff ;  /* 0xffffffff00047882 */ /* 0x000fc60000000000 */
[----:B01----:R-:W-:Y:S05]  /*26420*/  BRA.DIV UR4, `(.L_x_562) ;  /* 0x0000001204d07947 */ /* 0x003fea000b800000 */
[----:B------:R-:W-:-:S13]  /*26430*/  ELECT P6, URZ, PT ;  /* 0x00000000003f782f */ /* 0x000fda00038c0000 */
.L_x_587:
[----:B------:R-:W-:Y:S04]  /*26440*/  BSSY B6, `(.L_x_563) ;  /* 0x000006c000067945 */ /* 0x000fe80003800000 */
[----:B------:R-:W-:Y:S05]  /*26450*/  @!P6 BRA `(.L_x_564) ;  /* 0x0000000400a8e947 */ /* 0x000fea0003800000 */
[----:B------:R-:W0:Y:S01]  /*26460*/  S2R R0, SR_CgaCtaId ;  /* 0x0000000000007919 */ /* 0x000e220000008800 */
[----:B------:R-:W-:-:S04]  /*26470*/  MOV R19, 0x400 ;  /* 0x0000040000137802 */ /* 0x000fc80000000f00 */
[----:B0-----:R-:W-:-:S05]  /*26480*/  LEA R19, R0, R19, 0x18 ;  /* 0x0000001300137211 */ /* 0x001fca00078ec0ff */
[----:B------:R-:W-:-:S05]  /*26490*/  VIADD R0, R19, 0x800 ;  /* 0x0000080013007836 */ /* 0x000fca0000000000 */
[----:B------:R-:W-:-:S13]  /*264a0*/  LOP3.LUT P0, RZ, R0, 0x3ff, RZ, 0xc0, !PT ;  /* 0x000003ff00ff7812 */ /* 0x000fda000780c0ff */
[----:B------:R-:W-:Y:S05]  /*264b0*/  @!P0 BRA `(.L_x_565) ;  /* 0x0000000000408947 */ /* 0x000fea0003800000 */
[----:B------:R-:W-:Y:S01]  /*264c0*/  MOV R2, 0x0 ;  /* 0x0000000000027802 */ /* 0x000fe20000000f00 */
[----:B------:R-:W-:Y:S01]  /*264d0*/  ULDC.64 UR4, c[0x4][0x70] ;  /* 0x01001c0000047ab9 */ /* 0x000fe20000000a00 */
[----:B------:R-:W-:Y:S01]  /*264e0*/  ULDC.64 UR6, c[0x4][0x78] ;  /* 0x01001e0000067ab9 */ /* 0x000fe20000000a00 */
[----:B------:R-:W-:Y:S01]  /*264f0*/  ULDC.64 UR8, c[0x4][0x8] ;  /* 0x0100020000087ab9 */ /* 0x000fe20000000a00 */
[----:B------:R-:W-:Y:S02]  /*26500*/  IMAD.U32 R4, RZ, RZ, UR4 ;  /* 0x00000004ff047e24 */ /* 0x000fe4000f8e00ff */
[----:B------:R-:W0:Y:S01]  /*26510*/  LDC.64 R2, c[0x4][R2] ;  /* 0x0100000002027b82 */ /* 0x000e220000000a00 */
[----:B------:R-:W-:Y:S02]  /*26520*/  IMAD.U32 R5, RZ, RZ, UR5 ;  /* 0x00000005ff057e24 */ /* 0x000fe4000f8e00ff */
[----:B------:R-:W-:Y:S02]  /*26530*/  IMAD.U32 R6, RZ, RZ, UR6 ;  /* 0x00000006ff067e24 */ /* 0x000fe4000f8e00ff */
[----:B------:R-:W-:-:S02]  /*26540*/  IMAD.U32 R7, RZ, RZ, UR7 ;  /* 0x00000007ff077e24 */ /* 0x000fc4000f8e00ff */
[----:B------:R-:W-:Y:S02]  /*26550*/  IMAD.U32 R10, RZ, RZ, UR8 ;  /* 0x00000008ff0a7e24 */ /* 0x000fe4000f8e00ff */
[----:B------:R-:W-:Y:S02]  /*26560*/  IMAD.U32 R11, RZ, RZ, UR9 ;  /* 0x00000009ff0b7e24 */ /* 0x000fe4000f8e00ff */
[----:B------:R-:W-:Y:S02]  /*26570*/  IMAD.MOV.U32 R8, RZ, RZ, 0x70 ;  /* 0x00000070ff087424 */ /* 0x000fe400078e00ff */
[----:B------:R-:W-:Y:S02]  /*26580*/  IMAD.MOV.U32 R12, RZ, RZ, 0x1 ;  /* 0x00000001ff0c7424 */ /* 0x000fe400078e00ff */
[----:B------:R-:W-:-:S07]  /*26590*/  IMAD.MOV.U32 R13, RZ, RZ, RZ ;  /* 0x000000ffff0d7224 */ /* 0x000fce00078e00ff */
[----:B------:R-:W-:-:S07]  /*265a0*/  LEPC R20, `(.L_x_565) ;  /* 0x000000001014794e */ /* 0x000fce0000000000 */
[----:B0-----:R-:W-:Y:S05]  /*265b0*/  CALL.ABS.NOINC R2 ;  /* 0x0000000002007343 */ /* 0x001fea0003c00000 */
.L_x_565:
        /* <DEDUP_REMOVED lines=19> */
.L_x_566:
[----:B------:R-:W0:Y:S02]  /*266f0*/  LDC R0, c[0x0][0x28c] ;  /* 0x0000a300ff007b82 */ /* 0x000e240000000800 */
[----:B0-----:R-:W-:-:S13]  /*26700*/  ISETP.GE.AND P0, PT, R0, 0x1, PT ;  /* 0x000000010000780c */ /* 0x001fda0003f06270 */
[----:B------:R-:W-:Y:S05]  /*26710*/  @!P0 BRA `(.L_x_564) ;  /* 0x0000000000f88947 */ /* 0x000fea0003800000 */
[----:B------:R-:W2:Y:S04]  /*26720*/  LDL.LU R3, [R1+0x4] ;  /* 0x0000040001037983 */ /* 0x000ea80000300800 */
[----:B------:R-:W3:Y:S01]  /*26730*/  LDL.LU R2, [R1] ;  /* 0x0000000001027983 */ /* 0x000ee20000300800 */
[----:B------:R-:W-:Y:S02]  /*26740*/  IMAD.MOV.U32 R9, RZ, RZ, RZ ;  /* 0x000000ffff097224 */ /* 0x000fe400078e00ff */
[----:B------:R-:W-:Y:S01]  /*26750*/  IMAD.U32 R7, RZ, RZ, UR46 ;  /* 0x0000002eff077e24 */ /* 0x000fe2000f8e00ff */
[----:B------:R0:W5:Y:S01]  /*26760*/  LDL R4, [R1+0x8] ;  /* 0x0000080001047983 */ /* 0x0001620000100800 */
[----:B--2---:R-:W-:Y:S02]  /*26770*/  IMAD.SHL.U32 R0, R3, 0x100, RZ ;  /* 0x0000010003007824 */ /* 0x004fe400078e00ff */
[----:B------:R-:W-:-:S02]  /*26780*/  IMAD.MOV.U32 R3, RZ, RZ, R18 ;  /* 0x000000ffff037224 */ /* 0x000fc400078e0012 */
[----:B---3--:R-:W-:Y:S02]  /*26790*/  IMAD.SHL.U32 R2, R2, 0x100, RZ ;  /* 0x0000010002027824 */ /* 0x008fe400078e00ff */
[----:B0-----:R-:W-:-:S07]  /*267a0*/  VIADD R10, R0, 0x80 ;  /* 0x00000080000a7836 */ /* 0x001fce0000000000 */
.L_x_570:
[----:B------:R-:W0:Y:S01]  /*267b0*/  S2R R5, SR_TID.X ;  /* 0x0000000000057919 */ /* 0x000e220000002100 */
[----:B-----5:R-:W-:Y:S01]  /*267c0*/  IMAD R8, R4, 0x8, R19 ;  /* 0x0000000804087824 */ /* 0x020fe200078e0213 */
[----:B0-----:R-:W-:Y:S02]  /*267d0*/  LOP3.LUT P1, RZ, R5, 0x7f, RZ, 0xc0, !PT ;  /* 0x0000007f05ff7812 */ /* 0x001fe4000782c0ff */
[----:B------:R-:W-:-:S04]  /*267e0*/  SHF.L.U32 R5, R3, 0x1f, RZ ;  /* 0x0000001f03057819 */ /* 0x000fc800000006ff */
[----:B------:R-:W0:Y:S07]  /*267f0*/  SYNCS.PHASECHK.TRANS64.TRYWAIT P0, [R8+URZ+0x18], R5 ;  /* 0x00001805080075a7 */ /* 0x000e2e000800017f */
[----:B------:R-:W1:Y:S01]  /*26800*/  @!P1 LDC R6, c[0x0][0x500] ;  /* 0x00014000ff069b82 */ /* 0x000e620000000800 */
[----:B0-----:R-:W-:Y:S05]  /*26810*/  @!P0 BRA `(.L_x_567) ;  /* 0x0000000c00f48947 */ /* 0x001fea0003800000 */
.L_x_588:
[----:B------:R-:W2:Y:S01]  /*26820*/  S2R R11, SR_TID.X ;  /* 0x00000000000b7919 */ /* 0x000ea20000002100 */
[----:B------:R-:W-:-:S04]  /*26830*/  UPRMT UR4, UR41, 0x9910, URZ ;  /* 0x0000991029047896 */ /* 0x000fc8000800003f */
[----:B------:R-:W-:Y:S01]  /*26840*/  UISETP.NE.AND UP0, UPT, UR4, 0x2, UPT ;  /* 0x000000020400788c */ /* 0x000fe2000bf05270 */
[----:B--2---:R-:W-:-:S13]  /*26850*/  LOP3.LUT P0, RZ, R11, 0x7f, RZ, 0xc0, !PT ;  /* 0x0000007f0bff7812 */ /* 0x004fda000780c0ff */
[----:B-1----:R1:W-:Y:S01]  /*26860*/  @!P0 SYNCS.ARRIVE.TRANS64 RZ, [R8+URZ], R6 ;  /* 0x0000000608ff89a7 */ /* 0x0023e2000800003f */
[----:B------:R-:W-:-:S13]  /*26870*/  PLOP3.LUT P0, PT, PT, PT, UP0, 0x80, 0x0 ;  /* 0x000000000000781c */ /* 0x000fda0003f0f008 */
[----:B-1----:R-:W-:Y:S05]  /*26880*/  @P0 BRA `(.L_x_568) ;  /* 0x0000000000040947 */ /* 0x002fea0003800000 */
[----:B------:R-:W-:Y:S01]  /*26890*/  BPT.TRAP 0x1 ;  /* 0x000000040000795c */ /* 0x000fe20000300000 */
.L_x_568:
[----:B------:R-:W-:-:S13]  /*268a0*/  ISETP.NE.AND P0, PT, R17, RZ, PT ;  /* 0x000000ff1100720c */ /* 0x000fda0003f05270 */
[----:B------:R-:W-:Y:S05]  /*268b0*/  @P0 BRA `(.L_x_569) ;  /* 0x0000000000040947 */ /* 0x000fea0003800000 */
[----:B------:R-:W-:Y:S01]  /*268c0*/  BPT.TRAP 0x1 ;  /* 0x000000040000795c */ /* 0x000fe20000300000 */
.L_x_569:
[----:B0-----:R-:W-:Y:S01]  /*268d0*/  IMAD R5, R4, 0x8000, R19 ;  /* 0x0000800004057824 */ /* 0x001fe200078e0213 */
[----:B------:R-:W-:Y:S01]  /*268e0*/  R2UR UR25, R8 ;  /* 0x00000000081972ca */ /* 0x000fe200000e0000 */
[----:B------:R-:W-:Y:S01]  /*268f0*/  VIADD R7, R7, 0xffffffff ;  /* 0xffffffff07077836 */ /* 0x000fe20000000000 */
[----:B------:R-:W-:Y:S01]  /*26900*/  R2UR UR27, R9 ;  /* 0x00000000091b72ca */ /* 0x000fe200000e0000 */
[----:B------:R-:W-:Y:S01]  /*26910*/  UIADD3 UR4, UP0, UR36, 0xf0, URZ ;  /* 0x000000f024047890 */ /* 0x000fe2000ff1e03f */
[----:B------:R-:W-:Y:S01]  /*26920*/  R2UR UR8, R5 ;  /* 0x00000000050872ca */ /* 0x000fe200000e0000 */
[----:B------:R-:W-:Y:S01]  /*26930*/  UIADD3 UR14, UP1, UR36, 0x1f0, URZ ;  /* 0x000001f0240e7890 */ /* 0x000fe2000ff3e03f */
[----:B------:R-:W-:Y:S01]  /*26940*/  R2UR UR28, R16 ;  /* 0x00000000101c72ca */ /* 0x000fe200000e0000 */
[----:B------:R-:W-:Y:S01]  /*26950*/  UIADD3.X UR5, URZ, UR37, URZ, UP0, !UPT ;  /* 0x000000253f057290 */ /* 0x000fe200087fe43f */
[----:B------:R-:W-:Y:S01]  /*26960*/  R2UR UR26, R0 ;  /* 0x00000000001a72ca */ /* 0x000fe200000e0000 */
[----:B------:R-:W-:Y:S01]  /*26970*/  VIADD R4, R4, 0x1 ;  /* 0x0000000104047836 */ /* 0x000fe20000000000 */
[----:B------:R-:W-:Y:S01]  /*26980*/  R2UR UR18, R10 ;  /* 0x000000000a1272ca */ /* 0x000fe200000e0000 */
[----:B------:R-:W-:Y:S01]  /*26990*/  UIADD3.X UR15, URZ, UR37, URZ, UP1, !UPT ;  /* 0x000000253f0f7290 */ /* 0x000fe20008ffe43f */
[----:B------:R-:W-:Y:S01]  /*269a0*/  R2UR UR11, R2 ;  /* 0x00000000020b72ca */ /* 0x000fe200000e0000 */
[----:B------:R-:W-:Y:S01]  /*269b0*/  UMOV UR6, 0x0 ;  /* 0x0000000000067882 */ /* 0x000fe20000000000 */
[----:B------:R-:W-:Y:S01]  /*269c0*/  ISETP.GT.AND P1, PT, R7, 0x1, PT ;  /* 0x000000010700780c */ /* 0x000fe20003f24270 */
[----:B------:R-:W-:Y:S01]  /*269d0*/  UMOV UR7, 0x10000000 ;  /* 0x1000000000077882 */ /* 0x000fe20000000000 */
[C---:B------:R-:W-:Y:S01]  /*269e0*/  ISETP.NE.AND P0, PT, R4.reuse, 0x3, PT ;  /* 0x000000030400780c */ /* 0x040fe20003f05270 */
[----:B------:R-:W-:Y:S01]  /*269f0*/  UIADD3 UR24, UR8, 0x800, URZ ;  /* 0x0000080008187890 */ /* 0x000fe2000fffe03f */
[----:B------:R-:W-:Y:S01]  /*26a00*/  VIADD R9, R9, 0x80 ;  /* 0x0000008009097836 */ /* 0x000fe20000000000 */
[----:B------:R-:W-:Y:S01]  /*26a10*/  UIADD3 UR16, UR8, 0x4800, URZ ;  /* 0x0000480008107890 */ /* 0x000fe2000fffe03f */
[----:B------:R-:W-:Y:S01]  /*26a20*/  SEL R6, RZ, 0x1, P0 ;  /* 0x00000001ff067807 */ /* 0x000fe20000000000 */
[----:B------:R-:W-:Y:S01]  /*26a30*/  UIADD3 UR8, UR8, 0x18800, URZ ;  /* 0x0001880008087890 */ /* 0x000fe2000fffe03f */
[----:B------:R-:W-:Y:S01]  /*26a40*/  SEL R4, R4, RZ, P0 ;  /* 0x000000ff04047207 */ /* 0x000fe20000000000 */
[----:B------:R-:W-:Y:S01]  /*26a50*/  UMOV UR17, UR25 ;  /* 0x0000001900117c82 */ /* 0x000fe20008000000 */
[----:B------:R-:W-:Y:S01]  /*26a60*/  UMOV UR19, UR27 ;  /* 0x0000001b00137c82 */ /* 0x000fe20008000000 */
[----:B------:R-:W-:Y:S01]  /*26a70*/  UMOV UR20, UR28 ;  /* 0x0000001c00147c82 */ /* 0x000fe20008000000 */
[----:B------:R0:W-:Y:S01]  /*26a80*/  UTMALDG.3D [UR24], [UR4], desc[UR6] ;  /* 0x00000618040075b4 */ /* 0x0001e20008011000 */
[----:B------:R-:W-:Y:S01]  /*26a90*/  UMOV UR9, UR25 ;  /* 0x0000001900097c82 */ /* 0x000fe20008000000 */
[----:B------:R-:W-:Y:S01]  /*26aa0*/  UMOV UR10, UR27 ;  /* 0x0000001b000a7c82 */ /* 0x000fe20008000000 */
[----:B------:R-:W-:Y:S01]  /*26ab0*/  UMOV UR12, UR28 ;  /* 0x0000001c000c7c82 */ /* 0x000fe20008000000 */
[----:B------:R-:W-:Y:S01]  /*26ac0*/  LOP3.LUT R3, R3, R6, RZ, 0x3c, !PT ;  /* 0x0000000603037212 */ /* 0x000fe200078e3cff */
[----:B------:R0:W-:Y:S01]  /*26ad0*/  UTMALDG.3D [UR16], [UR4], desc[UR6] ;  /* 0x00000610040075b4 */ /* 0x0001e20008011000 */
[----:B------:R0:W-:Y:S02]  /*26ae0*/  UTMALDG.3D [UR8], [UR14], desc[UR6] ;  /* 0x000006080e0075b4 */ /* 0x0001e40008011000 */
[----:B0-----:R-:W-:Y:S05]  /*26af0*/  @P1 BRA `(.L_x_570) ;  /* 0xfffffffc002c1947 */ /* 0x001fea000383ffff */
.L_x_564:
[----:B------:R-:W-:Y:S05]  /*26b00*/  BSYNC B6 ;  /* 0x0000000000067941 */ /* 0x000fea0003800000 */
.L_x_563:
[----:B------:R-:W2:Y:S01]  /*26b10*/  LDL.LU R6, [R1+0xc] ;  /* 0x00000c0001067983 */ /* 0x000ea20000300800 */
[----:B------:R-:W-:Y:S01]  /*26b20*/  IMAD.U32 R2, RZ, RZ, UR44 ;  /* 0x0000002cff027e24 */ /* 0x000fe2000f8e00ff */
[----:B------:R-:W-:Y:S02]  /*26b30*/  ULDC.64 UR4, c[0x0][0x650] ;  /* 0x0001940000047ab9 */ /* 0x000fe40000000a00 */
[----:B------:R-:W3:Y:S04]  /*26b40*/  LDL.LU R5, [R1+0x8] ;  /* 0x0000080001057983 */ /* 0x000ee80000300800 */
[----:B------:R-:W4:Y:S04]  /*26b50*/  LDL.LU R12, [R1+0x200] ;  /* 0x00020000010c7983 */ /* 0x000f280000300800 */
[----:B------:R-:W5:Y:S01]  /*26b60*/  LDL.LU R11, [R1+0x204] ;  /* 0x00020400010b7983 */ /* 0x000f620000300800 */
[----:B------:R-:W-:Y:S01]  /*26b70*/  IMAD.MOV.U32 R4, RZ, RZ, -0x1 ;  /* 0xffffffffff047424 */ /* 0x000fe200078e00ff */
[----:B------:R-:W-:Y:S01]  /*26b80*/  UISETP.GE.U32.AND UP0, UPT, UR44, 0x3, UPT ;  /* 0x000000032c00788c */ /* 0x000fe2000bf06070 */
[----:B------:R-:W-:Y:S01]  /*26b90*/  BSSY B0, `(.L_x_571) ;  /* 0x000007a000007945 */ /* 0x000fe20003800000 */
[----:B------:R-:W-:-:S04]  /*26ba0*/  IMAD.MOV.U32 R16, RZ, RZ, -0x1 ;  /* 0xffffffffff107424 */ /* 0x000fc800078e00ff */
[----:B------:R-:W-:Y:S02]  /*26bb0*/  PLOP3.LUT P1, PT, PT, PT, UP0, 0x80, 0x0 ;  /* 0x000000000000781c */ /* 0x000fe40003f2f008 */
[----:B--2---:R-:W-:-:S13]  /*26bc0*/  LOP3.LUT P0, RZ, R6, 0xff, RZ, 0xc0, !PT ;  /* 0x000000ff06ff7812 */ /* 0x004fda000780c0ff */
[----:B------:R-:W0:Y:S01]  /*26bd0*/  @P0 S2R R3, SR_CgaCtaId ;  /* 0x0000000000030919 */ /* 0x000e220000008800 */
[----:B------:R-:W-:-:S04]  /*26be0*/  @P0 MOV R0, 0x400 ;  /* 0x0000040000000802 */ /* 0x000fc80000000f00 */
[----:B0-----:R-:W-:-:S04]  /*26bf0*/  @P0 LEA R0, R3, R0, 0x18 ;  /* 0x0000000003000211 */ /* 0x001fc800078ec0ff */
[----:B------:R3:W-:Y:S02]  /*26c00*/  @P0 SYNCS.ARRIVE.TRANS64.A1T0 RZ, [R0+URZ+0x48], RZ ;  /* 0x000048ff00ff09a7 */ /* 0x0007e4000810003f */
[----:B---3--:R-:W-:-:S05]  /*26c10*/  VIADD R0, R5, UR44 ;  /* 0x0000002c05007c36 */ /* 0x008fca0008000000 */
[----:B------:R-:W-:-:S04]  /*26c20*/  ISETP.GT.U32.AND P0, PT, R0, 0x2, PT ;  /* 0x000000020000780c */ /* 0x000fc80003f04070 */
[----:B------:R-:W-:Y:S01]  /*26c30*/  ISETP.LT.U32.AND P0, PT, R2, 0x3, P0 ;  /* 0x000000030200780c */ /* 0x000fe20000701070 */
[----:B------:R-:W-:-:S05]  /*26c40*/  IMAD.WIDE.U32 R2, R0, -0x55555555, RZ ;  /* 0xaaaaaaab00027825 */ /* 0x000fca00078e00ff */
[----:B------:R-:W-:Y:S02]  /*26c50*/  SHF.R.U32.HI R5, RZ, 0x1, R3 ;  /* 0x00000001ff057819 */ /* 0x000fe40000011603 */
[----:B------:R-:W-:Y:S02]  /*26c60*/  SEL R3, RZ, 0x1, !P0 ;  /* 0x00000001ff037807 */ /* 0x000fe40004000000 */
[----:B-----5:R-:W-:Y:S02]  /*26c70*/  IADD3 R11, P0, R11, UR48, RZ ;  /* 0x000000300b0b7c10 */ /* 0x020fe4000ff1e0ff */
[----:B------:R-:W-:Y:S01]  /*26c80*/  LOP3.LUT R18, R18, R3, RZ, 0x3c, !PT ;  /* 0x0000000312127212 */ /* 0x000fe200078e3cff */
[----:B------:R-:W-:Y:S01]  /*26c90*/  IMAD R3, R5, -0x3, R0 ;  /* 0xfffffffd05037824 */ /* 0x000fe200078e0200 */
[----:B----4-:R-:W-:Y:S01]  /*26ca0*/  IADD3.X R12, R12, UR45, RZ, P0, !PT ;  /* 0x0000002d0c0c7c10 */ /* 0x010fe200087fe4ff */
[----:B------:R-:W-:Y:S01]  /*26cb0*/  STL [R1+0x204], R11 ;  /* 0x0002040b01007387 */ /* 0x000fe20000100800 */
[----:B------:R-:W-:-:S02]  /*26cc0*/  PRMT R2, RZ, 0x7610, R2 ;  /* 0x00007610ff027816 */ /* 0x000fc40000000002 */
[----:B------:R-:W-:Y:S01]  /*26cd0*/  ISETP.GE.U32.AND P0, PT, R11, UR4, PT ;  /* 0x000000040b007c0c */ /* 0x000fe2000bf06070 */
[----:B------:R-:W-:Y:S01]  /*26ce0*/  STL [R1+0x200], R12 ;  /* 0x0002000c01007387 */ /* 0x000fe20000100800 */
[----:B------:R-:W-:Y:S02]  /*26cf0*/  @P1 LOP3.LUT R18, R18, 0x1, R5, 0x78, !PT ;  /* 0x0000000112121812 */ /* 0x000fe400078e7805 */
[----:B------:R-:W-:Y:S01]  /*26d00*/  ISETP.GE.U32.AND.EX P0, PT, R12, UR5, PT, P0 ;  /* 0x000000050c007c0c */ /* 0x000fe2000bf06100 */
[----:B------:R0:W-:Y:S01]  /*26d10*/  STL [R1+0x8], R3 ;  /* 0x0000080301007387 */ /* 0x0001e20000100800 */
[----:B------:R-:W-:-:S03]  /*26d20*/  PRMT R0, RZ, 0x7610, R0 ;  /* 0x00007610ff007816 */ /* 0x000fc60000000000 */
[----:B------:R1:W-:Y:S01]  /*26d30*/  STL [R1+0x4], R4 ;  /* 0x0000040401007387 */ /* 0x0003e20000100800 */
[----:B0-----:R-:W-:-:S05]  /*26d40*/  IMAD.MOV.U32 R3, RZ, RZ, -0x1 ;  /* 0xffffffffff037424 */ /* 0x001fca00078e00ff */
[----:B------:R1:W-:Y:S04]  /*26d50*/  STL [R1], R3 ;  /* 0x0000000301007387 */ /* 0x0003e80000100800 */
[----:B------:R1:W-:Y:S01]  /*26d60*/  STL.S16 [R1+0xc], R2 ;  /* 0x00000c0201007387 */ /* 0x0003e20000100600 */
[----:B------:R-:W-:Y:S05]  /*26d70*/  @P0 BRA `(.L_x_572) ;  /* 0x00000004006c0947 */ /* 0x000fea0003800000 */
[----:B------:R-:W0:Y:S01]  /*26d80*/  S2R R0, SR_CTAID.X ;  /* 0x0000000000007919 */ /* 0x000e220000002500 */
[----:B------:R-:W-:Y:S01]  /*26d90*/  ULDC UR4, c[0x0][0x150] ;  /* 0x0000540000047ab9 */ /* 0x000fe20000000800 */
[----:B-1----:R-:W1:Y:S01]  /*26da0*/  LDC R3, c[0x0][0x144] ;  /* 0x00005100ff037b82 */ /* 0x002e620000000800 */
[----:B------:R-:W-:Y:S01]  /*26db0*/  UISETP.NE.AND UP0, UPT, UR42, URZ, UPT ;  /* 0x0000003f2a00728c */ /* 0x000fe2000bf05270 */
[----:B------:R-:W2:Y:S01]  /*26dc0*/  S2R R5, SR_CTAID.Y ;  /* 0x0000000000057919 */ /* 0x000ea20000002600 */
[----:B------:R-:W-:-:S04]  /*26dd0*/  ULDC UR7, c[0x0][0x630] ;  /* 0x00018c0000077ab9 */ /* 0x000fc80000000800 */
[----:B------:R-:W-:Y:S01]  /*26de0*/  PLOP3.LUT P0, PT, PT, PT, UP0, 0x80, 0x0 ;  /* 0x000000000000781c */ /* 0x000fe20003f0f008 */
[----:B------:R-:W3:Y:S01]  /*26df0*/  LDC R8, c[0x0][0x148] ;  /* 0x00005200ff087b82 */ /* 0x000ee20000000800 */
[----:B0-----:R-:W-:Y:S02]  /*26e00*/  I2FP.F32.U32 R2, R0 ;  /* 0x0000000000027245 */ /* 0x001fe40000201000 */
[----:B--2---:R-:W-:-:S03]  /*26e10*/  I2FP.F32.U32 R4, R5 ;  /* 0x0000000500047245 */ /* 0x004fc60000201000 */
[----:B------:R-:W-:Y:S01]  /*26e20*/  FMUL R2, R2, UR4 ;  /* 0x0000000402027c20 */ /* 0x000fe20008400000 */
[----:B------:R-:W-:Y:S02]  /*26e30*/  ULDC UR4, c[0x0][0x154] ;  /* 0x0000550000047ab9 */ /* 0x000fe40000000800 */
[----:B------:R-:W-:Y:S01]  /*26e40*/  FMUL R6, R4, UR4 ;  /* 0x0000000404067c20 */ /* 0x000fe20008400000 */
[----:B------:R-:W-:Y:S02]  /*26e50*/  ULDC.64 UR4, c[0x0][0x628] ;  /* 0x00018a0000047ab9 */ /* 0x000fe40000000a00 */
[----:B------:R-:W0:Y:S08]  /*26e60*/  F2I.U32.TRUNC.NTZ R2, R2 ;  /* 0x0000000200027305 */ /* 0x000e30000020f000 */
[----:B------:R-:W2:Y:S01]  /*26e70*/  F2I.U32.TRUNC.NTZ R6, R6 ;  /* 0x0000000600067305 */ /* 0x000ea2000020f000 */
[----:B0-----:R-:W-:-:S02]  /*26e80*/  IMAD.MOV R4, RZ, RZ, -R2 ;  /* 0x000000ffff047224 */ /* 0x001fc400078e0a02 */
[----:B------:R-:W-:Y:S02]  /*26e90*/  IMAD.MOV.U32 R2, RZ, RZ, R11 ;  /* 0x000000ffff027224 */ /* 0x000fe400078e000b */
[----:B-1----:R-:W-:Y:S02]  /*26ea0*/  IMAD R0, R3, R4, R0 ;  /* 0x0000000403007224 */ /* 0x002fe400078e0200 */
[----:B--2---:R-:W-:-:S04]  /*26eb0*/  IMAD.MOV R3, RZ, RZ, -R6 ;  /* 0x000000ffff037224 */ /* 0x004fc800078e0a06 */
[----:B---3--:R-:W-:Y:S01]  /*26ec0*/  @P0 IMAD R0, R8, R3, R5 ;  /* 0x0000000308000224 */ /* 0x008fe200078e0205 */
[----:B------:R-:W-:Y:S01]  /*26ed0*/  ISETP.NE.U32.AND P0, PT, RZ, UR4, PT ;  /* 0x00000004ff007c0c */ /* 0x000fe2000bf05070 */
[----:B------:R-:W-:-:S03]  /*26ee0*/  IMAD.MOV.U32 R3, RZ, RZ, R12 ;  /* 0x000000ffff037224 */ /* 0x000fc600078e000c */
[----:B------:R-:W-:-:S13]  /*26ef0*/  ISETP.NE.AND.EX P0, PT, RZ, UR5, PT, P0 ;  /* 0x00000005ff007c0c */ /* 0x000fda000bf05300 */
[----:B------:R-:W-:Y:S05]  /*26f00*/  @!P0 BRA `(.L_x_573) ;  /* 0x0000000000288947 */ /* 0x000fea0003800000 */
[----:B------:R-:W-:Y:S02]  /*26f10*/  ULDC UR6, c[0x0][0x634] ;  /* 0x00018d0000067ab9 */ /* 0x000fe40000000800 */
[----:B------:R-:W-:-:S05]  /*26f20*/  IADD3 R3, P0, R11, UR6, RZ ;  /* 0x000000060b037c10 */ /* 0x000fca000ff1e0ff */
[----:B------:R-:W-:-:S04]  /*26f30*/  IMAD.X R7, RZ, RZ, R12, P0 ;  /* 0x000000ffff077224 */ /* 0x000fc800000e060c */
[----:B------:R-:W-:-:S04]  /*26f40*/  IMAD.WIDE.U32 R4, R7, UR4, RZ ;  /* 0x0000000407047c25 */ /* 0x000fc8000f8e00ff */
[----:B------:R-:W-:-:S04]  /*26f50*/  IMAD.WIDE.U32 R4, P0, R3, UR5, R4 ;  /* 0x0000000503047c25 */ /* 0x000fc8000f800004 */
[----:B------:R-:W-:-:S04]  /*26f60*/  IMAD.WIDE.U32 R2, R3, UR4, RZ ;  /* 0x0000000403027c25 */ /* 0x000fc8000f8e00ff */
[----:B------:R-:W-:Y:S01]  /*26f70*/  IMAD.MOV.U32 R2, RZ, RZ, R5 ;  /* 0x000000ffff027224 */ /* 0x000fe200078e0005 */
[----:B------:R-:W-:Y:S01]  /*26f80*/  IADD3 RZ, P1, R3, R4, RZ ;  /* 0x0000000403ff7210 */ /* 0x000fe20007f3e0ff */
[----:B------:R-:W-:-:S04]  /*26f90*/  IMAD.X R3, RZ, RZ, RZ, P0 ;  /* 0x000000ffff037224 */ /* 0x000fc800000e06ff */
[----:B------:R-:W-:-:S08]  /*26fa0*/  IMAD.WIDE.U32.X R2, R7, UR5, R2, P1 ;  /* 0x0000000507027c25 */ /* 0x000fd000088e0402 */
.L_x_573:
[--C-:B------:R-:W-:Y:S01]  /*26fb0*/  SHF.R.U64 R16, R2, UR7, R3.reuse ;  /* 0x0000000702107c19 */ /* 0x100fe20008001203 */
[----:B------:R-:W-:Y:S01]  /*26fc0*/  ULDC.64 UR4, c[0x0][0x620] ;  /* 0x0001880000047ab9 */ /* 0x000fe20000000a00 */
[----:B------:R-:W-:Y:S01]  /*26fd0*/  SHF.R.U32.HI R2, RZ, UR7, R3 ;  /* 0x00000007ff027c19 */ /* 0x000fe20008011603 */
[----:B------:R-:W-:Y:S01]  /*26fe0*/  IMAD.MOV.U32 R3, RZ, RZ, R12 ;  /* 0x000000ffff037224 */ /* 0x000fe200078e000c */
[----:B------:R-:W-:Y:S01]  /*26ff0*/  IADD3 R7, P0, RZ, -R16, RZ ;  /* 0x80000010ff077210 */ /* 0x000fe20007f1e0ff */
[----:B------:R-:W-:-:S04]  /*27000*/  ULDC.64 UR6, c[0x0][0x640] ;  /* 0x0001900000067ab9 */ /* 0x000fc80000000a00 */
[----:B------:R-:W-:Y:S01]  /*27010*/  IMAD.X R2, RZ, RZ, ~R2, P0 ;  /* 0x000000ffff027224 */ /* 0x000fe200000e0e02 */
[----:B------:R-:W-:-:S03]  /*27020*/  ISETP.NE.U32.AND P0, PT, RZ, UR6, PT ;  /* 0x00000006ff007c0c */ /* 0x000fc6000bf05070 */
[----:B------:R-:W-:Y:S01]  /*27030*/  IMAD R2, R2, UR4, RZ ;  /* 0x0000000402027c24 */ /* 0x000fe2000f8e02ff */
[----:B------:R-:W-:-:S03]  /*27040*/  ISETP.NE.AND.EX P0, PT, RZ, UR7, PT, P0 ;  /* 0x00000007ff007c0c */ /* 0x000fc6000bf05300 */
[----:B------:R-:W-:Y:S02]  /*27050*/  IMAD R5, R7, UR5, R2 ;  /* 0x0000000507057c24 */ /* 0x000fe4000f8e0202 */
[----:B------:R-:W-:-:S04]  /*27060*/  IMAD.MOV.U32 R2, RZ, RZ, R11 ;  /* 0x000000ffff027224 */ /* 0x000fc800078e000b */
[----:B------:R-:W-:Y:S01]  /*27070*/  IMAD.WIDE.U32 R2, R7, UR4, R2 ;  /* 0x0000000407027c25 */ /* 0x000fe2000f8e0002 */
[----:B------:R-:W-:-:S03]  /*27080*/  ULDC UR4, c[0x0][0x618] ;  /* 0x0001860000047ab9 */ /* 0x000fc60000000800 */
[----:B------:R-:W-:-:S05]  /*27090*/  IMAD.IADD R3, R3, 0x1, R5 ;  /* 0x0000000103037824 */ /* 0x000fca00078e0205 */
[--C-:B------:R-:W-:Y:S02]  /*270a0*/  SHF.R.U64 R6, R2, UR4, R3.reuse ;  /* 0x0000000402067c19 */ /* 0x100fe40008001203 */
[----:B------:R-:W-:Y:S01]  /*270b0*/  SHF.R.U32.HI R3, RZ, UR4, R3 ;  /* 0x00000004ff037c19 */ /* 0x000fe20008011603 */
[----:B------:R-:W-:-:S03]  /*270c0*/  ULDC UR4, c[0x0][0x608] ;  /* 0x0001820000047ab9 */ /* 0x000fc60000000800 */
[--C-:B------:R-:W-:Y:S02]  /*270d0*/  SHF.R.U64 R7, R6, UR4, R3.reuse ;  /* 0x0000000406077c19 */ /* 0x100fe40008001203 */
[----:B------:R-:W-:Y:S01]  /*270e0*/  SHF.R.U32.HI R2, RZ, UR4, R3 ;  /* 0x00000004ff027c19 */ /* 0x000fe20008011603 */
[----:B------:R-:W-:-:S03]  /*270f0*/  ULDC UR4, c[0x0][0x658] ;  /* 0x0001960000047ab9 */ /* 0x000fc60000000800 */
[--C-:B------:R-:W-:Y:S02]  /*27100*/  SHF.R.U64 R8, R7, UR4, R2.reuse ;  /* 0x0000000407087c19 */ /* 0x100fe40008001202 */
[----:B------:R-:W-:-:S03]  /*27110*/  SHF.R.U32.HI R9, RZ, UR4, R2 ;  /* 0x00000004ff097c19 */ /* 0x000fc60008011602 */
[----:B------:R-:W-:Y:S02]  /*27120*/  IMAD.MOV.U32 R2, RZ, RZ, R8 ;  /* 0x000000ffff027224 */ /* 0x000fe400078e0008 */
[----:B------:R-:W-:Y:S01]  /*27130*/  IMAD.MOV.U32 R3, RZ, RZ, R9 ;  /* 0x000000ffff037224 */ /* 0x000fe200078e0009 */
[----:B------:R-:W-:Y:S06]  /*27140*/  @!P0 BRA `(.L_x_574) ;  /* 0x0000000000288947 */ /* 0x000fec0003800000 */
        /* <DEDUP_REMOVED lines=10> */
.L_x_574:
[----:B------:R-:W-:Y:S01]  /*271f0*/  ULDC UR4, c[0x0][0x648] ;  /* 0x0001920000047ab9 */ /* 0x000fe20000000800 */
[----:B------:R-:W-:Y:S01]  /*27200*/  LOP3.LUT R7, R7, UR38, RZ, 0xc0, !PT ;  /* 0x0000002607077c12 */ /* 0x000fe2000f8ec0ff */
[----:B------:R-:W-:Y:S01]  /*27210*/  UISETP.NE.AND UP0, UPT, UR42, URZ, UPT ;  /* 0x0000003f2a00728c */ /* 0x000fe2000bf05270 */
[----:B------:R-:W-:Y:S01]  /*27220*/  SHF.R.U64 R2, R2, UR4, R3 ;  /* 0x0000000402027c19 */ /* 0x000fe20008001203 */
[----:B------:R-:W-:-:S04]  /*27230*/  ULDC UR4, c[0x0][0x638] ;  /* 0x00018e0000047ab9 */ /* 0x000fc80000000800 */
[----:B------:R-:W-:Y:S01]  /*27240*/  IMAD.MOV R3, RZ, RZ, -R2 ;  /* 0x000000ffff037224 */ /* 0x000fe200078e0a02 */
[----:B------:R-:W-:Y:S01]  /*27250*/  PLOP3.LUT P0, PT, PT, PT, UP0, 0x40, 0x0 ;  /* 0x000000000000781c */ /* 0x000fe20003f0e808 */
[----:B------:R-:W-:Y:S01]  /*27260*/  IMAD R7, R2, UR39, R7 ;  /* 0x0000002702077c24 */ /* 0x000fe2000f8e0207 */
[----:B------:R-:W-:Y:S01]  /*27270*/  PLOP3.LUT P1, PT, PT, PT, UP0, 0x40, 0x0 ;  /* 0x000000000000781c */ /* 0x000fe20003f2e808 */
[----:B------:R-:W-:Y:S01]  /*27280*/  IMAD R8, R3, UR4, R8 ;  /* 0x0000000403087c24 */ /* 0x000fe2000f8e0208 */
[----:B------:R-:W-:Y:S01]  /*27290*/  ULDC UR4, c[0x0][0x610] ;  /* 0x0001840000047ab9 */ /* 0x000fe20000000800 */
[----:B------:R-:W-:Y:S01]  /*272a0*/  LOP3.LUT R3, R6, UR40, RZ, 0xc0, !PT ;  /* 0x0000002806037c12 */ /* 0x000fe2000f8ec0ff */
[----:B------:R-:W-:Y:S01]  /*272b0*/  IMAD R0, R7, UR4, R0 ;  /* 0x0000000407007c24 */ /* 0x000fe2000f8e0200 */
[----:B------:R-:W-:-:S03]  /*272c0*/  ULDC UR4, c[0x0][0x600] ;  /* 0x0001800000047ab9 */ /* 0x000fc60000000800 */
[----:B------:R-:W-:-:S05]  /*272d0*/  IMAD R3, R8, UR4, R3 ;  /* 0x0000000408037c24 */ /* 0x000fca000f8e0203 */
[----:B------:R-:W-:Y:S02]  /*272e0*/  SEL R4, R3, R0, P0 ;  /* 0x0000000003047207 */ /* 0x000fe40000000000 */
[----:B------:R-:W-:Y:S01]  /*272f0*/  SEL R2, R0, R3, P1 ;  /* 0x0000000300027207 */ /* 0x000fe20000800000 */
[----:B------:R-:W-:Y:S02]  /*27300*/  IMAD.MOV.U32 R0, RZ, RZ, 0x1 ;  /* 0x00000001ff007424 */ /* 0x000fe400078e00ff */
[----:B------:R0:W-:Y:S04]  /*27310*/  STL [R1], R4 ;  /* 0x0000000401007387 */ /* 0x0001e80000100800 */
[----:B------:R0:W-:Y:S02]  /*27320*/  STL [R1+0x4], R2 ;  /* 0x0000040201007387 */ /* 0x0001e40000100800 */
.L_x_572:
[----:B------:R-:W-:Y:S05]  /*27330*/  BSYNC B0 ;  /* 0x0000000000007941 */ /* 0x000fea0003800000 */
.L_x_571:
[----:B------:R-:W-:-:S13]  /*27340*/  LOP3.LUT P0, RZ, R0, 0xff, RZ, 0xc0, !PT ;  /* 0x000000ff00ff7812 */ /* 0x000fda000780c0ff */
[----:B------:R-:W-:Y:S05]  /*27350*/  @P0 BRA `(.L_x_575) ;  /* 0xfffffff0002c0947 */ /* 0x000fea000383ffff */
[----:B------:R-:W-:Y:S05]  /*27360*/  BSYNC B7 ;  /* 0x0000000000077941 */ /* 0x000fea0003800000 */
.L_x_561:
[----:B------:R-:W-:-:S03]  /*27370*/  UMOV UR4, 0xffffffff ;  /* 0xffffffff00047882 */ /* 0x000fc60000000000 */
[----:B------:R-:W-:Y:S05]  /*27380*/  BRA.DIV UR4, `(.L_x_576) ;  /* 0x00000006042c7947 */ /* 0x000fea000b800000 */
[----:B------:R-:W-:-:S13]  /*27390*/  ELECT P6, URZ, PT ;  /* 0x00000000003f782f */ /* 0x000fda00038c0000 */
.L_x_591:
[----:B------:R-:W-:Y:S04]  /*273a0*/  BSSY B0, `(.L_x_577) ;  /* 0x0000025000007945 */ /* 0x000fe80003800000 */
[----:B------:R-:W-:Y:S05]  /*273b0*/  @!P6 BRA `(.L_x_578) ;  /* 0x00000000008ce947 */ /* 0x000fea0003800000 */
[----:B------:R-:W-:-:S04]  /*273c0*/  ULOP3.LUT UR4, UR43, 0x2, URZ, 0xfc, !UPT ;  /* 0x000000022b047892 */ /* 0x000fc8000f8efc3f */
[----:B------:R-:W-:-:S06]  /*273d0*/  UISETP.NE.AND UP0, UPT, UR4, 0x3, UPT ;  /* 0x000000030400788c */ /* 0x000fcc000bf05270 */
[----:B------:R-:W-:-:S13]  /*273e0*/  PLOP3.LUT P0, PT, PT, PT, UP0, 0x80, 0x0 ;  /* 0x000000000000781c */ /* 0x000fda0003f0f008 */
[----:B------:R-:W-:Y:S05]  /*273f0*/  @!P0 BRA `(.L_x_579) ;  /* 0x0000000000048947 */ /* 0x000fea0003800000 */
[----:B------:R-:W-:Y:S01]  /*27400*/  BPT.TRAP 0x1 ;  /* 0x000000040000795c */ /* 0x000fe20000300000 */
.L_x_579:
[----:B01----:R-:W2:Y:S01]  /*27410*/  LDL R4, [R1+0x8] ;  /* 0x0000080001047983 */ /* 0x003ea20000100800 */
[----:B------:R-:W-:Y:S02]  /*27420*/  MOV R0, 0x400 ;  /* 0x0000040000007802 */ /* 0x000fe40000000f00 */
[----:B------:R-:W-:Y:S01]  /*27430*/  SHF.L.U32 R2, R18, 0x1f, RZ ;  /* 0x0000001f12027819 */ /* 0x000fe200000006ff */
[----:B------:R-:W0:Y:S02]  /*27440*/  S2R R3, SR_CgaCtaId ;  /* 0x0000000000037919 */ /* 0x000e240000008800 */
[----:B0-----:R-:W-:-:S05]  /*27450*/  LEA R0, R3, R0, 0x18 ;  /* 0x0000000003007211 */ /* 0x001fca00078ec0ff */
[----:B------:R-:W-:-:S04]  /*27460*/  VIADD R0, R0, 0x18 ;  /* 0x0000001800007836 */ /* 0x000fc80000000000 */
[----:B--2---:R-:W-:-:S04]  /*27470*/  IMAD R3, R4, 0x8, R0 ;  /* 0x0000000804037824 */ /* 0x004fc800078e0200 */
[----:B------:R-:W0:Y:S02]  /*27480*/  SYNCS.PHASECHK.TRANS64.TRYWAIT P0, [R3+URZ], R2 ;  /* 0x00000002030075a7 */ /* 0x000e24000800017f */
[----:B0-----:R-:W-:Y:S05]  /*27490*/  @!P0 BRA `(.L_x_580) ;  /* 0x0000000400088947 */ /* 0x001fea0003800000 */
.L_x_592:
[----:B------:R-:W0:Y:S02]  /*274a0*/  LDL.LU R4, [R1+0x8] ;  /* 0x0000080001047983 */ /* 0x000e240000300800 */
[----:B0-----:R-:W-:-:S05]  /*274b0*/  VIADD R2, R4, 0x1 ;  /* 0x0000000104027836 */ /* 0x001fca0000000000 */
[----:B------:R-:W-:-:S04]  /*274c0*/  ISETP.NE.AND P0, PT, R2, 0x3, PT ;  /* 0x000000030200780c */ /* 0x000fc80003f05270 */
[----:B------:R-:W-:Y:S02]  /*274d0*/  SEL R3, RZ, 0x1, P0 ;  /* 0x00000001ff037807 */ /* 0x000fe40000000000 */
[----:B------:R-:W-:Y:S02]  /*274e0*/  SEL R5, R2, RZ, P0 ;  /* 0x000000ff02057207 */ /* 0x000fe40000000000 */
[----:B------:R-:W-:-:S03]  /*274f0*/  LOP3.LUT R7, R18, R3, RZ, 0x3c, !PT ;  /* 0x0000000312077212 */ /* 0x000fc600078e3cff */
[----:B------:R-:W-:Y:S01]  /*27500*/  IMAD R3, R5, 0x8, R0 ;  /* 0x0000000805037824 */ /* 0x000fe200078e0200 */
[----:B------:R-:W-:-:S04]  /*27510*/  SHF.L.U32 R2, R7, 0x1f, RZ ;  /* 0x0000001f07027819 */ /* 0x000fc800000006ff */
[----:B------:R-:W0:Y:S02]  /*27520*/  SYNCS.PHASECHK.TRANS64.TRYWAIT P0, [R3+URZ], R2 ;  /* 0x00000002030075a7 */ /* 0x000e24000800017f */
[----:B0-----:R-:W-:Y:S05]  /*27530*/  @!P0 BRA `(.L_x_581) ;  /* 0x0000000000f48947 */ /* 0x001fea0003800000 */
.L_x_593:
[----:B0-----:R-:W-:-:S05]  /*27540*/  VIADD R2, R5, 0x1 ;  /* 0x0000000105027836 */ /* 0x001fca0000000000 */
[----:B------:R-:W-:-:S04]  /*27550*/  ISETP.NE.AND P0, PT, R2, 0x3, PT ;  /* 0x000000030200780c */ /* 0x000fc80003f05270 */
[----:B------:R-:W-:Y:S02]  /*27560*/  SEL R4, RZ, 0x1, P0 ;  /* 0x00000001ff047807 */ /* 0x000fe40000000000 */
[----:B------:R-:W-:Y:S02]  /*27570*/  SEL R3, R2, RZ, P0 ;  /* 0x000000ff02037207 */ /* 0x000fe40000000000 */
[----:B------:R-:W-:-:S03]  /*27580*/  LOP3.LUT R4, R7, R4, RZ, 0x3c, !PT ;  /* 0x0000000407047212 */ /* 0x000fc600078e3cff */
[----:B------:R-:W-:Y:S01]  /*27590*/  IMAD R3, R3, 0x8, R0 ;  /* 0x0000000803037824 */ /* 0x000fe200078e0200 */
[----:B------:R-:W-:-:S07]  /*275a0*/  SHF.L.U32 R0, R4, 0x1f, RZ ;  /* 0x0000001f04007819 */ /* 0x000fce00000006ff */
.L_x_582:
[----:B0-----:R0:W1:Y:S02]  /*275b0*/  SYNCS.PHASECHK.TRANS64.TRYWAIT P0, [R3+URZ], R0 ;  /* 0x00000000030075a7 */ /* 0x001064000800017f */
[----:B-1----:R-:W-:Y:S05]  /*275c0*/  @!P0 NANOSLEEP.SYNCS 0x989680 ;  /* 0x009896800000895d */ /* 0x002fea0003900000 */
[----:B------:R-:W1:Y:S02]  /*275d0*/  @!P0 SYNCS.PHASECHK.TRANS64 P0, [R3+URZ], R0 ;  /* 0x00000000030085a7 */ /* 0x000e64000800007f */
[----:B-1----:R-:W-:Y:S05]  /*275e0*/  @!P0 BRA `(.L_x_582) ;  /* 0xfffffffc00f08947 */ /* 0x002fea000383ffff */
.L_x_578:
[----:B------:R-:W-:Y:S05]  /*275f0*/  BSYNC B0 ;  /* 0x0000000000007941 */ /* 0x000fea0003800000 */
.L_x_577:
[----:B------:R-:W-:Y:S05]  /*27600*/  EXIT ;  /* 0x000000000000794d */ /* 0x000fea0003800000 */
.L_x_16:
[----:B------:R-:W-:Y:S02]  /*27610*/  IMAD.MOV.U32 R12, RZ, RZ, RZ ;  /* 0x000000ffff0c7224 */ /* 0x000fe400078e00ff */
[----:B------:R-:W-:Y:S02]  /*27620*/  IMAD.MOV.U32 R11, RZ, RZ, 0x1f ;  /* 0x0000001fff0b7424 */ /* 0x000fe400078e00ff */
[----:B------:R-:W-:-:S07]  /*27630*/  IMAD.MOV.U32 R15, RZ, RZ, -0x1 ;  /* 0xffffffffff0f7424 */ /* 0x000fce00078e00ff */
[----:B--2--5:R-:W-:Y:S05]  /*27640*/  WARPSYNC.COLLECTIVE R15, `(.L_x_583) ;  /* 0x000000000f087348 */ /* 0x024fea0003c00000 */
[----:B------:R0:W1:Y:S02]  /*27650*/  SHFL.IDX P6, R14, R13, R12, R11 ;  /* 0x0000000c0d0e7389 */ /* 0x00006400000c000b */
[----:B012--5:R-:W-:Y:S01]  /*27660*/  ENDCOLLECTIVE ;  /* 0x000000000000791b */ /* 0x027fe20003800000 */
.L_x_583:
[----:B------:R-:W-:Y:S05]  /*27670*/  BRA `(.L_x_584) ;  /* 0xfffffd9c00a87947 */ /* 0x000fea000383ffff */
.L_x_20:
[----:B-1----:R1:W3:Y:S02]  /*27680*/  SYNCS.PHASECHK.TRANS64.TRYWAIT P1, [R3+URZ], R0 ;  /* 0x00000000030075a7 */ /* 0x0022e4000802017f */
[----:B---3--:R-:W-:Y:S05]  /*27690*/  @!P1 NANOSLEEP.SYNCS 0x989680 ;  /* 0x009896800000995d */ /* 0x008fea0003900000 */
[----:B------:R-:W3:Y:S02]  /*276a0*/  @!P1 SYNCS.PHASECHK.TRANS64 P1, [R3+URZ], R0 ;  /* 0x00000000030095a7 */ /* 0x000ee4000802007f */
[----:B---3--:R-:W-:Y:S05]  /*276b0*/  @!P1 BRA `(.L_x_20) ;  /* 0xfffffffc00f09947 */ /* 0x008fea000383ffff */
[----:B------:R-:W-:Y:S05]  /*276c0*/  BRA `(.L_x_19) ;  /* 0xfffffd9c00d47947 */ /* 0x000fea000383ffff */
.L_x_25:
[----:B0-----:R0:W1:Y:S02]  /*276d0*/  SYNCS.PHASECHK.TRANS64.TRYWAIT P1, [R3+URZ], R0 ;  /* 0x00000000030075a7 */ /* 0x001064000802017f */
[----:B-1----:R-:W-:Y:S05]  /*276e0*/  @!P1 NANOSLEEP.SYNCS 0x989680 ;  /* 0x009896800000995d */ /* 0x002fea0003900000 */
[----:B------:R-:W1:Y:S02]  /*276f0*/  @!P1 SYNCS.PHASECHK.TRANS64 P1, [R3+URZ], R0 ;  /* 0x00000000030095a7 */ /* 0x000e64000802007f */
[----:B-1----:R-:W-:Y:S05]  /*27700*/  @!P1 BRA `(.L_x_25) ;  /* 0xfffffffc00f09947 */ /* 0x002fea000383ffff */
[----:B------:R-:W-:Y:S05]  /*27710*/  BRA `(.L_x_24) ;  /* 0xfffffdf400bc7947 */ /* 0x000fea000383ffff */
.L_x_33:
[----:B0-----:R0:W1:Y:S02]  /*27720*/  SYNCS.PHASECHK.TRANS64.TRYWAIT P1, [R11+URZ], R10 ;  /* 0x0000000a0b0075a7 */ /* 0x001064000802017f */
[----:B-1----:R-:W-:Y:S05]  /*27730*/  @!P1 NANOSLEEP.SYNCS 0x989680 ;  /* 0x009896800000995d */ /* 0x002fea0003900000 */
[----:B------:R-:W1:Y:S02]  /*27740*/  @!P1 SYNCS.PHASECHK.TRANS64 P1, [R11+URZ], R10 ;  /* 0x0000000a0b0095a7 */ /* 0x000e64000802007f */
[----:B-1----:R-:W-:Y:S05]  /*27750*/  @!P1 BRA `(.L_x_33) ;  /* 0xfffffffc00f09947 */ /* 0x002fea000383ffff */
[----:B------:R-:W-:Y:S05]  /*27760*/  BRA `(.L_x_32) ;  /* 0xfffffe4000ac7947 */ /* 0x000fea000383ffff */
.L_x_562:
[----:B------:R-:W-:Y:S01]  /*27770*/  BSSY B0, `(.L_x_585) ;  /* 0x0000006000007945 */ /* 0x000fe20003800000 */
[----:B------:R-:W-:-:S07]  /*27780*/  IMAD.MOV.U32 R15, RZ, RZ, -0x1 ;  /* 0xffffffffff0f7424 */ /* 0x000fce00078e00ff */
[----:B------:R-:W-:Y:S05]  /*27790*/  WARPSYNC.COLLECTIVE R15, `(.L_x_586) ;  /* 0x000000000f0c7348 */ /* 0x000fea0003c00000 */
[----:B------:R-:W-:Y:S02]  /*277a0*/  ELECT P6, UR62, PT ;  /* 0x00000000003e782f */ /* 0x000fe400038c0000 */
[----:B------:R-:W-:Y:S01]  /*277b0*/  MOV R14, UR62 ;  /* 0x0000003e000e7c02 */ /* 0x000fe20008000f00 */
[----:B------:R-:W-:Y:S10]  /*277c0*/  ENDCOLLECTIVE ;  /* 0x000000000000791b */ /* 0x000ff40003800000 */
.L_x_586:
[----:B------:R-:W-:Y:S05]  /*277d0*/  BSYNC B0 ;  /* 0x0000000000007941 */ /* 0x000fea0003800000 */
.L_x_585:
[----:B------:R-:W-:Y:S05]  /*277e0*/  BRA `(.L_x_587) ;  /* 0xffffffec00147947 */ /* 0x000fea000383ffff */
.L_x_567:
[----:B0-----:R0:W2:Y:S02]  /*277f0*/  SYNCS.PHASECHK.TRANS64.TRYWAIT P0, [R8+URZ+0x18], R5 ;  /* 0x00001805080075a7 */ /* 0x0010a4000800017f */
[----:B--2---:R-:W-:Y:S05]  /*27800*/  @!P0 NANOSLEEP.SYNCS 0x989680 ;  /* 0x009896800000895d */ /* 0x004fea0003900000 */
[----:B------:R-:W2:Y:S02]  /*27810*/  @!P0 SYNCS.PHASECHK.TRANS64 P0, [R8+URZ+0x18], R5 ;  /* 0x00001805080085a7 */ /* 0x000ea4000800007f */
[----:B--2---:R-:W-:Y:S05]  /*27820*/  @!P0 BRA `(.L_x_567) ;  /* 0xfffffffc00f08947 */ /* 0x004fea000383ffff */
[----:B------:R-:W-:Y:S05]  /*27830*/  BRA `(.L_x_588) ;  /* 0xffffffec00f87947 */ /* 0x000fea000383ffff */
.L_x_576:
[----:B------:R-:W-:Y:S01]  /*27840*/  BSSY B0, `(.L_x_589) ;  /* 0x0000006000007945 */ /* 0x000fe20003800000 */
[----:B------:R-:W-:-:S07]  /*27850*/  IMAD.MOV.U32 R15, RZ, RZ, -0x1 ;  /* 0xffffffffff0f7424 */ /* 0x000fce00078e00ff */
[----:B01----:R-:W-:Y:S05]  /*27860*/  WARPSYNC.COLLECTIVE R15, `(.L_x_590) ;  /* 0x000000000f0c7348 */ /* 0x003fea0003c00000 */
[----:B------:R-:W-:Y:S02]  /*27870*/  ELECT P6, UR62, PT ;  /* 0x00000000003e782f */ /* 0x000fe400038c0000 */
[----:B------:R-:W-:Y:S01]  /*27880*/  MOV R14, UR62 ;  /* 0x0000003e000e7c02 */ /* 0x000fe20008000f00 */
[----:B01----:R-:W-:Y:S10]  /*27890*/  ENDCOLLECTIVE ;  /* 0x000000000000791b */ /* 0x003ff40003800000 */
.L_x_590:
[----:B------:R-:W-:Y:S05]  /*278a0*/  BSYNC B0 ;  /* 0x0000000000007941 */ /* 0x000fea0003800000 */
.L_x_589:
[----:B------:R-:W-:Y:S05]  /*278b0*/  BRA `(.L_x_591) ;  /* 0xfffffff800b87947 */ /* 0x000fea000383ffff */
.L_x_580:
[----:B0-----:R0:W1:Y:S02]  /*278c0*/  SYNCS.PHASECHK.TRANS64.TRYWAIT P0, [R3+URZ], R2 ;  /* 0x00000002030075a7 */ /* 0x001064000800017f */
[----:B-1----:R-:W-:Y:S05]  /*278d0*/  @!P0 NANOSLEEP.SYNCS 0x989680 ;  /* 0x009896800000895d */ /* 0x002fea0003900000 */
[----:B------:R-:W1:Y:S02]  /*278e0*/  @!P0 SYNCS.PHASECHK.TRANS64 P0, [R3+URZ], R2 ;  /* 0x00000002030085a7 */ /* 0x000e64000800007f */
[----:B-1----:R-:W-:Y:S05]  /*278f0*/  @!P0 BRA `(.L_x_580) ;  /* 0xfffffffc00f08947 */ /* 0x002fea000383ffff */
[----:B------:R-:W-:Y:S05]  /*27900*/  BRA `(.L_x_592) ;  /* 0xfffffff800e47947 */ /* 0x000fea000383ffff */
.L_x_581:
[----:B0-----:R0:W1:Y:S02]  /*27910*/  SYNCS.PHASECHK.TRANS64.TRYWAIT P0, [R3+URZ], R2 ;  /* 0x00000002030075a7 */ /* 0x001064000800017f */
[----:B-1----:R-:W-:Y:S05]  /*27920*/  @!P0 NANOSLEEP.SYNCS 0x989680 ;  /* 0x009896800000895d */ /* 0x002fea0003900000 */
[----:B------:R-:W1:Y:S02]  /*27930*/  @!P0 SYNCS.PHASECHK.TRANS64 P0, [R3+URZ], R2 ;  /* 0x00000002030085a7 */ /* 0x000e64000800007f */
[----:B-1----:R-:W-:Y:S05]  /*27940*/  @!P0 BRA `(.L_x_581) ;  /* 0xfffffffc00f08947 */ /* 0x002fea000383ffff */
[----:B------:R-:W-:Y:S05]  /*27950*/  BRA `(.L_x_593) ;  /* 0xfffffff800f87947 */ /* 0x000fea000383ffff */
.L_x_594:
[----:B------:R-:W-:-:S00]  /*27960*/  BRA `(.L_x_594) ;  /* 0xfffffffc00fc7947 */ /* 0x000fc0000383ffff */
[----:B------:R-:W-:-:S00]  /*27970*/  NOP ;  /* 0x0000000000007918 */ /* 0x000fc00000000000 */
        /* <DEDUP_REMOVED lines=8> */
.L_x_595:


//--------------------- .nv.global.init           --------------------------
	.section	.nv.global.init,"aw",@progbits
.nv.global.init:
	.type		$str$24,@object
	.size		$str$24,($str$25 - $str$24)
$str$24:
        /*0000*/ 	.byte	0x28, 0x61, 0x64, 0x64, 0x72, 0x65, 0x73, 0x73, 0x20, 0x26, 0x20, 0x6d, 0x61, 0x73, 0x6b, 0x29
        /*0010*/ 	.byte	0x20, 0x3d, 0x3d, 0x20, 0x30, 0x00
	.type		$str$25,@object
	.size		$str$25,(__unnamed_2 - $str$25)
$str$25:
        /*0016*/ 	.byte	0x2f, 0x74, 0x6d, 0x70, 0x2f, 0x63, 0x75, 0x74, 0x6c, 0x61, 0x73, 0x73, 0x5f, 0x73, 0x77, 0x65
        /*0026*/ 	.byte	0x65, 0x70, 0x5f, 0x73, 0x72, 0x63, 0x2f, 0x69, 0x6e, 0x63, 0x6c, 0x75, 0x64, 0x65, 0x2f, 0x63
        /*0036*/ 	.byte	0x75, 0x74, 0x65, 0x2f, 0x70, 0x6f, 0x69, 0x6e, 0x74, 0x65, 0x72, 0x5f, 0x66, 0x6c, 0x61, 0x67
        /*0046*/ 	.byte	0x67, 0x65, 0x64, 0x2e, 0x68, 0x70, 0x70, 0x00
	.type		__unnamed_2,@object
	.size		__unnamed_2,(__unnamed_1 - __unnamed_2)
__unnamed_2:
        /* <DEDUP_REMOVED lines=30> */
	.type		__unnamed_1,@object
	.size		__unnamed_1,(.L_0 - __unnamed_1)
__unnamed_1:
        /* <DEDUP_REMOVED lines=29> */
        /*03f2*/ 	.byte	0x3e, 0x3e, 0x3e, 0x3e, 0x20, 0x26, 0x5d, 0x00
.L_0:


//--------------------- .nv.shared._ZN7cutlass13device_kernelINS_4gemm6kernel13GemmUniversalIN4cute5tupleIJiiiiEEENS1_10collective13CollectiveMmaINS1_39MainloopSm90TmaGmmaRmemAWarpSpecializedILi3ENS5_IJNS4_1CILi1EEESB_SB_EEENS1_35KernelTmaWarpSpecializedCooperativeEEENS5_IJNSA_ILi256EEESF_NSA_ILi128EEEEEENS_12float_e4m3_tENS5_IJlSB_lEEENS_12float_e5m2_tENS5_IJSB_llEEENS4_8TiledMMAINS4_8MMA_AtomIJNS4_4SM904GMMA31MMA_64x256x32_F32E5M2E4M3_RS_TNILNSP_7ScaleInE1ELSR_1EEEEEENS4_6LayoutINS5_IJNSA_ILi2EEESB_SB_EEENS5_IJSB_NSA_ILi0EEESX_EEEEENS5_IJNS4_10UnderscoreES10_S10_EEEEENS4_13SM90_TMA_LOADENS4_14ComposedLayoutINS4_7SwizzleILi3ELi4ELi3EEENS4_18smem_ptr_flag_bitsILi8EEENSU_INS5_IJNSA_ILi8EEESG_EEENS5_IJSG_SB_EEEEEEEvNS4_8identityES13_NS14_IS16_S18_NSU_INS5_IJSG_S19_EEENS5_IJSB_SG_EEEEEEENS4_9Copy_AtomIJNS4_39AutoVectorizingCopyWithAssumedAlignmentILi128EEESK_EEES1E_EENS_8epilogue10collective6detail29Sm90TmaWarpSpecializedAdapterINS1P_15DefaultEpilogueISI_SJ_SJ_NS1O_6thread17LinearCombinationISI_Li1EffLNS1T_9ScaleType4KindE0ELNS_15FloatRoundStyleE2ESI_EENS1_15EpilogueDefaultEEEEEvvEEEEvNT_6ParamsE --------------------------
	.section	.nv.shared._ZN7cutlass13device_kernelINS_4gemm6kernel13GemmUniversalIN4cute5tupleIJiiiiEEENS1_10collective13CollectiveMmaINS1_39MainloopSm90TmaGmmaRmemAWarpSpecializedILi3ENS5_IJNS4_1CILi1EEESB_SB_EEENS1_35KernelTmaWarpSpecializedCooperativeEEENS5_IJNSA_ILi256EEESF_NSA_ILi128EEEEEENS_12float_e4m3_tENS5_IJlSB_lEEENS_12float_e5m2_tENS5_IJSB_llEEENS4_8TiledMMAINS4_8MMA_AtomIJNS4_4SM904GMMA31MMA_64x256x32_F32E5M2E4M3_RS_TNILNSP_7ScaleInE1ELSR_1EEEEEENS4_6LayoutINS5_IJNSA_ILi2EEESB_SB_EEENS5_IJSB_NSA_ILi0EEESX_EEEEENS5_IJNS4_10UnderscoreES10_S10_EEEEENS4_13SM90_TMA_LOADENS4_14ComposedLayoutINS4_7SwizzleILi3ELi4ELi3EEENS4_18smem_ptr_flag_bitsILi8EEENSU_INS5_IJNSA_ILi8EEESG_EEENS5_IJSG_SB_EEEEEEEvNS4_8identityES13_NS14_IS16_S18_NSU_INS5_IJSG_S19_EEENS5_IJSB_SG_EEEEEEENS4_9Copy_AtomIJNS4_39AutoVectorizingCopyWithAssumedAlignmentILi128EEESK_EEES1E_EENS_8epilogue10collective6detail29Sm90TmaWarpSpecializedAdapterINS1P_15DefaultEpilogueISI_SJ_SJ_NS1O_6thread17LinearCombinationISI_Li1EffLNS1T_9ScaleType4KindE0ELNS_15FloatRoundStyleE2ESI_EENS1_15EpilogueDefaultEEEEEvvEEEEvNT_6ParamsE,"aw",@nobits
	.sectionflags	@""
	.align	16
	.zero		1024


//--------------------- .nv.shared.reserved.0     --------------------------
	.section	.nv.shared.reserved.0,"aw",@nobits
	.weak		__nv_reservedSMEM_offset_0_alias
	.size		__nv_reservedSMEM_offset_0_alias, 0, 0
	.other		__nv_reservedSMEM_offset_0_alias,@"STO_CUDA_RESERVED_SHARED STV_DEFAULT"
__nv_reservedSMEM_offset_0_alias:
	.zero		0


//--------------------- .nv.global                --------------------------
	.section	.nv.global,"aw",@nobits
.nv.global:
	.type		_ZN40_INTERNAL_bec0a189_4_k_cu_6342f0c9_174914cute1_E,@object
	.size		_ZN40_INTERNAL_bec0a189_4_k_cu_6342f0c9_174914cute1_E,(_ZN40_INTERNAL_bec0a189_4_k_cu_6342f0c9_174914cuda3std3__45__cpo6cbeginE - _ZN40_INTERNAL_bec0a189_4_k_cu_6342f0c9_174914cute1_E)
_ZN40_INTERNAL_bec0a189_4_k_cu_6342f0c9_174914cute1_E:
	.zero		1
	.type		_ZN40_INTERNAL_bec0a189_4_k_cu_6342f0c9_174914cuda3std3__45__cpo6cbeginE,@object
	.size		_ZN40_INTERNAL_bec0a189_4_k_cu_6342f0c9_174914cuda3std3__45__cpo6cbeginE,(_ZN40_INTERNAL_bec0a189_4_k_cu_6342f0c9_174914cuda3std3__48in_placeE - _ZN40_INTERNAL_bec0a189_4_k_cu_6342f0c9_174914cuda3std3__45__cpo6cbeginE)
_ZN40_INTERNAL_bec0a189_4_k_cu_6342f0c9_174914cuda3std3__45__cpo6cbeginE:
	.zero		1
	.type		_ZN40_INTERNAL_bec0a189_4_k_cu_6342f0c9_174914cuda3std3__48in_placeE,@object
	.size		_ZN40_INTERNAL_bec0a189_4_k_cu_6342f0c9_174914cuda3std3__48in_placeE,(_ZN40_INTERNAL_bec0a189_4_k_cu_6342f0c9_174914cuda3std6ranges3__45__cpo9iter_moveE - _ZN40_INTERNAL_bec0a189_4_k_cu_6342f0c9_174914cuda3std3__48in_placeE)
_ZN40_INTERNAL_bec0a189_4_k_cu_6342f0c9_174914cuda3std3__48in_placeE:
	.zero		1
	.type		_ZN40_INTERNAL_bec0a189_4_k_cu_6342f0c9_174914cuda3std6ranges3__45__cpo9iter_moveE,@object
	.size		_ZN40_INTERNAL_bec0a189_4_k_cu_6342f0c9_174914cuda3std6ranges3__45__cpo9iter_moveE,(_ZN40_INTERNAL_bec0a189_4_k_cu_6342f0c9_174914cuda3std3__45__cpo5beginE - _ZN40_INTERNAL_bec0a189_4_k_cu_6342f0c9_174914cuda3std6ranges3__45__cpo9iter_moveE)
_ZN40_INTERNAL_bec0a189_4_k_cu_6342f0c9_174914cuda3std6ranges3__45__cpo9iter_moveE:
	.zero		1
	.type		_ZN40_INTERNAL_bec0a189_4_k_cu_6342f0c9_174914cuda3std3__45__cpo5beginE,@object
	.size		_ZN40_INTERNAL_bec0a189_4_k_cu_6342f0c9_174914cuda3std3__45__cpo5beginE,(_ZN40_INTERNAL_bec0a189_4_k_cu_6342f0c9_174914cuda3std3__442_GLOBAL__N__bec0a189_4_k_cu_6342f0c9_174916ignoreE - _ZN40_INTERNAL_bec0a189_4_k_cu_6342f0c9_174914cuda3std3__45__cpo5beginE)
_ZN40_INTERNAL_bec0a189_4_k_cu_6342f0c9_174914cuda3std3__45__cpo5beginE:
	.zero		1
	.type		_ZN40_INTERNAL_bec0a189_4_k_cu_6342f0c9_174914cuda3std3__442_GLOBAL__N__bec0a189_4_k_cu_6342f0c9_174916ignoreE,@object
	.size		_ZN40_INTERNAL_bec0a189_4_k_cu_6342f0c9_174914cuda3std3__442_GLOBAL__N__bec0a189_4_k_cu_6342f0c9_174916ignoreE,(_ZN40_INTERNAL_bec0a189_4_k_cu_6342f0c9_174914cute7productE - _ZN40_INTERNAL_bec0a189_4_k_cu_6342f0c9_174914cuda3std3__442_GLOBAL__N__bec0a189_4_k_cu_6342f0c9_174916ignoreE)
_ZN40_INTERNAL_bec0a189_4_k_cu_6342f0c9_174914cuda3std3__442_GLOBAL__N__bec0a189_4_k_cu_6342f0c9_174916ignoreE:
	.zero		1
	.type		_ZN40_INTERNAL_bec0a189_4_k_cu_6342f0c9_174914cute7productE,@object
	.size		_ZN40_INTERNAL_bec0a189_4_k_cu_6342f0c9_174914cute7productE,(_ZN40_INTERNAL_bec0a189_4_k_cu_6342f0c9_174914cuda3std3__45__cpo3endE - _ZN40_INTERNAL_bec0a189_4_k_cu_6342f0c9_174914cute7productE)
_ZN40_INTERNAL_bec0a189_4_k_cu_6342f0c9_174914cute7productE:
	.zero		1
	.type		_ZN40_INTERNAL_bec0a189_4_k_cu_6342f0c9_174914cuda3std3__45__cpo3endE,@object
	.size		_ZN40_INTERNAL_bec0a189_4_k_cu_6342f0c9_174914cuda3std3__45__cpo3endE,(_ZN40_INTERNAL_bec0a189_4_k_cu_6342f0c9_174914cuda3std3__419piecewise_constructE - _ZN40_INTERNAL_bec0a189_4_k_cu_6342f0c9_174914cuda3std3__45__cpo3endE)
_ZN40_INTERNAL_bec0a189_4_k_cu_6342f0c9_174914cuda3std3__45__cpo3endE:
	.zero		1
	.type		_ZN40_INTERNAL_bec0a189_4_k_cu_6342f0c9_174914cuda3std3__419piecewise_constructE,@object
	.size		_ZN40_INTERNAL_bec0a189_4_k_cu_6342f0c9_174914cuda3std3__419piecewise_constructE,(_ZN40_INTERNAL_bec0a189_4_k_cu_6342f0c9_174914cuda3std3__45__cpo4cendE - _ZN40_INTERNAL_bec0a189_4_k_cu_6342f0c9_174914cuda3std3__419piecewise_constructE)
_ZN40_INTERNAL_bec0a189_4_k_cu_6342f0c9_174914cuda3std3__419piecewise_constructE:
	.zero		1
	.type		_ZN40_INTERNAL_bec0a189_4_k_cu_6342f0c9_174914cuda3std3__45__cpo4cendE,@object
	.size		_ZN40_INTERNAL_bec0a189_4_k_cu_6342f0c9_174914cuda3std3__45__cpo4cendE,(_ZN40_INTERNAL_bec0a189_4_k_cu_6342f0c9_174914cuda3std6ranges3__45__cpo4swapE - _ZN40_INTERNAL_bec0a189_4_k_cu_6342f0c9_174914cuda3std3__45__cpo4cendE)
_ZN40_INTERNAL_bec0a189_4_k_cu_6342f0c9_174914cuda3std3__45__cpo4cendE:
	.zero		1
	.type		_ZN40_INTERNAL_bec0a189_4_k_cu_6342f0c9_174914cuda3std6ranges3__45__cpo4swapE,@object
	.size		_ZN40_INTERNAL_bec0a189_4_k_cu_6342f0c9_174914cuda3std6ranges3__45__cpo4swapE,(.L_9 - _ZN40_INTERNAL_bec0a189_4_k_cu_6342f0c9_174914cuda3std6ranges3__45__cpo4swapE)
_ZN40_INTERNAL_bec0a189_4_k_cu_6342f0c9_174914cuda3std6ranges3__45__cpo4swapE:
	.zero		1
.L_9:


//--------------------- .nv.constant0._ZN7cutlass13device_kernelINS_4gemm6kernel13GemmUniversalIN4cute5tupleIJiiiiEEENS1_10collective13CollectiveMmaINS1_39MainloopSm90TmaGmmaRmemAWarpSpecializedILi3ENS5_IJNS4_1CILi1EEESB_SB_EEENS1_35KernelTmaWarpSpecializedCooperativeEEENS5_IJNSA_ILi256EEESF_NSA_ILi128EEEEEENS_12float_e4m3_tENS5_IJlSB_lEEENS_12float_e5m2_tENS5_IJSB_llEEENS4_8TiledMMAINS4_8MMA_AtomIJNS4_4SM904GMMA31MMA_64x256x32_F32E5M2E4M3_RS_TNILNSP_7ScaleInE1ELSR_1EEEEEENS4_6LayoutINS5_IJNSA_ILi2EEESB_SB_EEENS5_IJSB_NSA_ILi0EEESX_EEEEENS5_IJNS4_10UnderscoreES10_S10_EEEEENS4_13SM90_TMA_LOADENS4_14ComposedLayoutINS4_7SwizzleILi3ELi4ELi3EEENS4_18smem_ptr_flag_bitsILi8EEENSU_INS5_IJNSA_ILi8EEESG_EEENS5_IJSG_SB_EEEEEEEvNS4_8identityES13_NS14_IS16_S18_NSU_INS5_IJSG_S19_EEENS5_IJSB_SG_EEEEEEENS4_9Copy_AtomIJNS4_39AutoVectorizingCopyWithAssumedAlignmentILi128EEESK_EEES1E_EENS_8epilogue10collective6detail29Sm90TmaWarpSpecializedAdapterINS1P_15DefaultEpilogueISI_SJ_SJ_NS1O_6thread17LinearCombinationISI_Li1EffLNS1T_9ScaleType4KindE0ELNS_15FloatRoundStyleE2ESI_EENS1_15EpilogueDefaultEEEEEvvEEEEvNT_6ParamsE --------------------------
	.section	.nv.constant0._ZN7cutlass13device_kernelINS_4gemm6kernel13GemmUniversalIN4cute5tupleIJiiiiEEENS1_10collective13CollectiveMmaINS1_39MainloopSm90TmaGmmaRmemAWarpSpecializedILi3ENS5_IJNS4_1CILi1EEESB_SB_EEENS1_35KernelTmaWarpSpecializedCooperativeEEENS5_IJNSA_ILi256EEESF_NSA_ILi128EEEEEENS_12float_e4m3_tENS5_IJlSB_lEEENS_12float_e5m2_tENS5_IJSB_llEEENS4_8TiledMMAINS4_8MMA_AtomIJNS4_4SM904GMMA31MMA_64x256x32_F32E5M2E4M3_RS_TNILNSP_7ScaleInE1ELSR_1EEEEEENS4_6LayoutINS5_IJNSA_ILi2EEESB_SB_EEENS5_IJSB_NSA_ILi0EEESX_EEEEENS5_IJNS4_10UnderscoreES10_S10_EEEEENS4_13SM90_TMA_LOADENS4_14ComposedLayoutINS4_7SwizzleILi3ELi4ELi3EEENS4_18smem_ptr_flag_bitsILi8EEENSU_INS5_IJNSA_ILi8EEESG_EEENS5_IJSG_SB_EEEEEEEvNS4_8identityES13_NS14_IS16_S18_NSU_INS5_IJSG_S19_EEENS5_IJSB_SG_EEEEEEENS4_9Copy_AtomIJNS4_39AutoVectorizingCopyWithAssumedAlignmentILi128EEESK_EEES1E_EENS_8epilogue10collective6detail29Sm90TmaWarpSpecializedAdapterINS1P_15DefaultEpilogueISI_SJ_SJ_NS1O_6thread17LinearCombinationISI_Li1EffLNS1T_9ScaleType4KindE0ELNS_15FloatRoundStyleE2ESI_EENS1_15EpilogueDefaultEEEEEvvEEEEvNT_6ParamsE,"a",@progbits
	.sectionflags	@""
	.align	4
.nv.constant0._ZN7cutlass13device_kernelINS_4gemm6kernel13GemmUniversalIN4cute5tupleIJiiiiEEENS1_10collective13CollectiveMmaINS1_39MainloopSm90TmaGmmaRmemAWarpSpecializedILi3ENS5_IJNS4_1CILi1EEESB_SB_EEENS1_35KernelTmaWarpSpecializedCooperativeEEENS5_IJNSA_ILi256EEESF_NSA_ILi128EEEEEENS_12float_e4m3_tENS5_IJlSB_lEEENS_12float_e5m2_tENS5_IJSB_llEEENS4_8TiledMMAINS4_8MMA_AtomIJNS4_4SM904GMMA31MMA_64x256x32_F32E5M2E4M3_RS_TNILNSP_7ScaleInE1ELSR_1EEEEEENS4_6LayoutINS5_IJNSA_ILi2EEESB_SB_EEENS5_IJSB_NSA_ILi0EEESX_EEEEENS5_IJNS4_10UnderscoreES10_S10_EEEEENS4_13SM90_TMA_LOADENS4_14ComposedLayoutINS4_7SwizzleILi3ELi4ELi3EEENS4_18smem_ptr_flag_bitsILi8EEENSU_INS5_IJNSA_ILi8EEESG_EEENS5_IJSG_SB_EEEEEEEvNS4_8identityES13_NS14_IS16_S18_NSU_INS5_IJSG_S19_EEENS5_IJSB_SG_EEEEEEENS4_9Copy_AtomIJNS4_39AutoVectorizingCopyWithAssumedAlignmentILi128EEESK_EEES1E_EENS_8epilogue10collective6detail29Sm90TmaWarpSpecializedAdapterINS1P_15DefaultEpilogueISI_SJ_SJ_NS1O_6thread17LinearCombinationISI_Li1EffLNS1T_9ScaleType4KindE0ELNS_15FloatRoundStyleE2ESI_EENS1_15EpilogueDefaultEEEEEvvEEEEvNT_6ParamsE:
	.zero		1664


//--------------------- SYMBOLS --------------------------

	.type		.nv.reservedSmem.offset0,@object
	.size		.nv.reservedSmem.offset0,0x4
	.type		__assertfail,@function
